// auto-generated by cutlass_sweep.gemm — config: {"arch": "sm_90", "cluster_m": 4, "cluster_n": 4, "dtype": "fp16", "dtype_b": "fp16", "layout": "nt", "stages": 0, "tile_k": 64, "tile_m": 64, "tile_n": 128}
#include "cutlass/cutlass.h"
#include "cutlass/gemm/collective/collective_builder.hpp"
#include "cutlass/gemm/device/gemm_universal_adapter.h"
#include "cutlass/gemm/kernel/gemm_universal.hpp"
#include "cutlass/epilogue/collective/collective_builder.hpp"

using ElemA = cutlass::half_t;
using ElemB = cutlass::half_t;
using ElemCD = cutlass::half_t;
using Acc  = float;
using TileShape    = cute::Shape<cute::_64, cute::_128, cute::_64>;
using ClusterShape = cute::Shape<cute::_4, cute::_4, cute::_1>;

using CollectiveEpilogue = typename cutlass::epilogue::collective::CollectiveBuilder<
    cutlass::arch::Sm90, cutlass::arch::OpClassTensorOp,
    TileShape, ClusterShape,
    cutlass::epilogue::collective::EpilogueTileAuto,
    Acc, Acc,
    ElemCD, cutlass::layout::RowMajor, 128 / cutlass::sizeof_bits<ElemCD>::value,
    ElemCD, cutlass::layout::RowMajor, 128 / cutlass::sizeof_bits<ElemCD>::value,
    cutlass::epilogue::collective::EpilogueScheduleAuto
  >::CollectiveOp;

using CollectiveMainloop = typename cutlass::gemm::collective::CollectiveBuilder<
    cutlass::arch::Sm90, cutlass::arch::OpClassTensorOp,
    ElemA, cutlass::layout::RowMajor, 128 / cutlass::sizeof_bits<ElemA>::value,
    ElemB, cutlass::layout::ColumnMajor, 128 / cutlass::sizeof_bits<ElemB>::value,
    Acc,
    TileShape, ClusterShape,
    cutlass::gemm::collective::StageCountAutoCarveout<static_cast<int>(sizeof(typename CollectiveEpilogue::SharedStorage))>,
    cutlass::gemm::collective::KernelScheduleAuto
  >::CollectiveOp;

using GemmKernel = cutlass::gemm::kernel::GemmUniversal<
    cute::Shape<int,int,int,int>,
    CollectiveMainloop,
    CollectiveEpilogue
>;
using Gemm = cutlass::gemm::device::GemmUniversalAdapter<GemmKernel>;

// Force the device kernel symbol into the cubin without needing a host main.
auto* _anchor = &cutlass::device_kernel<GemmKernel>;


// ===== COMPILED SASS (sm_90a) =====

	.target	sm_90a

	.elftype	@"ET_EXEC"


//--------------------- .note.nv.tkinfo           --------------------------
	.section	.note.nv.tkinfo,"",@"SHT_NOTE"
	.sectionflags	@"SHF_NOTE_NV_TKINFO"
	.tkinfo
        /*0018*/ 	.word	0x00000002
        /*0030*/ 	.string	""
        /*0030*/ 	.string	"ptxas"
        /*0030*/ 	.string	"Cuda compilation tools, release 13.0, V13.0.88"
        /*0030*/ 	.string	"Build cuda_13.0.r13.0/compiler.36424714_0"
        /*0030*/ 	.string	"-arch sm_90a -m 64 "



//--------------------- .note.nv.cuinfo           --------------------------
	.section	.note.nv.cuinfo,"",@"SHT_NOTE"
	.sectionflags	@"SHF_NOTE_NV_CUINFO"
        /*0018*/ 	.short	0x0002
        /*001a*/ 	.short	0x005a
        /*001c*/ 	.short	0x0082
	.zero		2


//--------------------- .nv.info                  --------------------------
	.section	.nv.info,"",@"SHT_CUDA_INFO"
	.align	4


	//----- nvinfo : EIATTR_REGCOUNT
	.align		4
        /*0000*/ 	.byte	0x04, 0x2f
        /*0002*/ 	.short	(.L_15 - .L_14)
	.align		4
.L_14:
        /*0004*/ 	.word	index@(_ZN7cutlass13device_kernelINS_4gemm6kernel13GemmUniversalIN4cute5tupleIJiiiiEEENS1_10collective13CollectiveMmaINS1_34MainloopSm90TmaGmmaWarpSpecializedILi9ENS5_IJNS4_1CILi4EEESB_NSA_ILi1EEEEEENS1_32KernelTmaWarpSpecializedPingpongEEENS5_IJNSA_ILi64EEENSA_ILi128EEESG_EEENS_6half_tENS5_IJlSC_lEEESJ_SK_NS4_8TiledMMAINS4_8MMA_AtomIJNS4_4SM904GMMA26MMA_64x128x16_F32F16F16_SSILNSO_5MajorE0ELSQ_0ELNSO_7ScaleInE1ELSR_1EEEEEENS4_6LayoutINS5_IJSC_SC_SC_EEENS5_IJNSA_ILi0EEESW_SW_EEEEENS5_IJNS4_10UnderscoreESZ_SZ_EEEEENS4_23SM90_TMA_LOAD_MULTICASTENS4_14ComposedLayoutINS4_7SwizzleILi3ELi4ELi3EEENS4_18smem_ptr_flag_bitsILi16EEENSU_INS5_IJNSA_ILi8EEESG_EEENS5_IJSG_SC_EEEEEEEvNS4_8identityES12_S1C_vS1D_EENS_8epilogue10collective6detail29Sm90TmaWarpSpecializedAdapterINS1G_15DefaultEpilogueISJ_SK_SK_NS1F_6thread17LinearCombinationISJ_Li1EffLNS1K_9ScaleType4KindE0ELNS_15FloatRoundStyleE2ESJ_EENS1_15EpilogueDefaultEEEEEvvEEEEvNT_6ParamsE)
        /*0008*/ 	.word	0x000000a8


	//----- nvinfo : EIATTR_FRAME_SIZE
	.align		4
.L_15:
        /*000c*/ 	.byte	0x04, 0x11
        /*000e*/ 	.short	(.L_17 - .L_16)
	.align		4
.L_16:
        /*0010*/ 	.word	index@(_ZN7cutlass13device_kernelINS_4gemm6kernel13GemmUniversalIN4cute5tupleIJiiiiEEENS1_10collective13CollectiveMmaINS1_34MainloopSm90TmaGmmaWarpSpecializedILi9ENS5_IJNS4_1CILi4EEESB_NSA_ILi1EEEEEENS1_32KernelTmaWarpSpecializedPingpongEEENS5_IJNSA_ILi64EEENSA_ILi128EEESG_EEENS_6half_tENS5_IJlSC_lEEESJ_SK_NS4_8TiledMMAINS4_8MMA_AtomIJNS4_4SM904GMMA26MMA_64x128x16_F32F16F16_SSILNSO_5MajorE0ELSQ_0ELNSO_7ScaleInE1ELSR_1EEEEEENS4_6LayoutINS5_IJSC_SC_SC_EEENS5_IJNSA_ILi0EEESW_SW_EEEEENS5_IJNS4_10UnderscoreESZ_SZ_EEEEENS4_23SM90_TMA_LOAD_MULTICASTENS4_14ComposedLayoutINS4_7SwizzleILi3ELi4ELi3EEENS4_18smem_ptr_flag_bitsILi16EEENSU_INS5_IJNSA_ILi8EEESG_EEENS5_IJSG_SC_EEEEEEEvNS4_8identityES12_S1C_vS1D_EENS_8epilogue10collective6detail29Sm90TmaWarpSpecializedAdapterINS1G_15DefaultEpilogueISJ_SK_SK_NS1F_6thread17LinearCombinationISJ_Li1EffLNS1K_9ScaleType4KindE0ELNS_15FloatRoundStyleE2ESJ_EENS1_15EpilogueDefaultEEEEEvvEEEEvNT_6ParamsE)
        /*0014*/ 	.word	0x00000008


	//----- nvinfo : EIATTR_MIN_STACK_SIZE
	.align		4
.L_17:
        /*0018*/ 	.byte	0x04, 0x12
        /*001a*/ 	.short	(.L_19 - .L_18)
	.align		4
.L_18:
        /*001c*/ 	.word	index@(_ZN7cutlass13device_kernelINS_4gemm6kernel13GemmUniversalIN4cute5tupleIJiiiiEEENS1_10collective13CollectiveMmaINS1_34MainloopSm90TmaGmmaWarpSpecializedILi9ENS5_IJNS4_1CILi4EEESB_NSA_ILi1EEEEEENS1_32KernelTmaWarpSpecializedPingpongEEENS5_IJNSA_ILi64EEENSA_ILi128EEESG_EEENS_6half_tENS5_IJlSC_lEEESJ_SK_NS4_8TiledMMAINS4_8MMA_AtomIJNS4_4SM904GMMA26MMA_64x128x16_F32F16F16_SSILNSO_5MajorE0ELSQ_0ELNSO_7ScaleInE1ELSR_1EEEEEENS4_6LayoutINS5_IJSC_SC_SC_EEENS5_IJNSA_ILi0EEESW_SW_EEEEENS5_IJNS4_10UnderscoreESZ_SZ_EEEEENS4_23SM90_TMA_LOAD_MULTICASTENS4_14ComposedLayoutINS4_7SwizzleILi3ELi4ELi3EEENS4_18smem_ptr_flag_bitsILi16EEENSU_INS5_IJNSA_ILi8EEESG_EEENS5_IJSG_SC_EEEEEEEvNS4_8identityES12_S1C_vS1D_EENS_8epilogue10collective6detail29Sm90TmaWarpSpecializedAdapterINS1G_15DefaultEpilogueISJ_SK_SK_NS1F_6thread17LinearCombinationISJ_Li1EffLNS1K_9ScaleType4KindE0ELNS_15FloatRoundStyleE2ESJ_EENS1_15EpilogueDefaultEEEEEvvEEEEvNT_6ParamsE)
        /*0020*/ 	.word	0x00000008
.L_19:


//--------------------- .nv.compat                --------------------------
	.section	.nv.compat,"",@"SHT_CUDA_COMPAT_INFO"
	.align	4
        /*0000*/ 	.byte	0x02, 0x09, 0x01, 0x00, 0x02, 0x02, 0x04, 0x00, 0x02, 0x05, 0x05, 0x00, 0x03, 0x07, 0x01, 0x01
        /*0010*/ 	.byte	0x02, 0x03, 0x01, 0x00, 0x02, 0x06, 0x01, 0x00, 0x04, 0x0b, 0x08, 0x00, 0x00, 0x00, 0x00, 0x00
        /*0020*/ 	.byte	0x00, 0x00, 0x00, 0x00


//--------------------- .nv.info._ZN7cutlass13device_kernelINS_4gemm6kernel13GemmUniversalIN4cute5tupleIJiiiiEEENS1_10collective13CollectiveMmaINS1_34MainloopSm90TmaGmmaWarpSpecializedILi9ENS5_IJNS4_1CILi4EEESB_NSA_ILi1EEEEEENS1_32KernelTmaWarpSpecializedPingpongEEENS5_IJNSA_ILi64EEENSA_ILi128EEESG_EEENS_6half_tENS5_IJlSC_lEEESJ_SK_NS4_8TiledMMAINS4_8MMA_AtomIJNS4_4SM904GMMA26MMA_64x128x16_F32F16F16_SSILNSO_5MajorE0ELSQ_0ELNSO_7ScaleInE1ELSR_1EEEEEENS4_6LayoutINS5_IJSC_SC_SC_EEENS5_IJNSA_ILi0EEESW_SW_EEEEENS5_IJNS4_10UnderscoreESZ_SZ_EEEEENS4_23SM90_TMA_LOAD_MULTICASTENS4_14ComposedLayoutINS4_7SwizzleILi3ELi4ELi3EEENS4_18smem_ptr_flag_bitsILi16EEENSU_INS5_IJNSA_ILi8EEESG_EEENS5_IJSG_SC_EEEEEEEvNS4_8identityES12_S1C_vS1D_EENS_8epilogue10collective6detail29Sm90TmaWarpSpecializedAdapterINS1G_15DefaultEpilogueISJ_SK_SK_NS1F_6thread17LinearCombinationISJ_Li1EffLNS1K_9ScaleType4KindE0ELNS_15FloatRoundStyleE2ESJ_EENS1_15EpilogueDefaultEEEEEvvEEEEvNT_6ParamsE --------------------------
	.section	.nv.info._ZN7cutlass13device_kernelINS_4gemm6kernel13GemmUniversalIN4cute5tupleIJiiiiEEENS1_10collective13CollectiveMmaINS1_34MainloopSm90TmaGmmaWarpSpecializedILi9ENS5_IJNS4_1CILi4EEESB_NSA_ILi1EEEEEENS1_32KernelTmaWarpSpecializedPingpongEEENS5_IJNSA_ILi64EEENSA_ILi128EEESG_EEENS_6half_tENS5_IJlSC_lEEESJ_SK_NS4_8TiledMMAINS4_8MMA_AtomIJNS4_4SM904GMMA26MMA_64x128x16_F32F16F16_SSILNSO_5MajorE0ELSQ_0ELNSO_7ScaleInE1ELSR_1EEEEEENS4_6LayoutINS5_IJSC_SC_SC_EEENS5_IJNSA_ILi0EEESW_SW_EEEEENS5_IJNS4_10UnderscoreESZ_SZ_EEEEENS4_23SM90_TMA_LOAD_MULTICASTENS4_14ComposedLayoutINS4_7SwizzleILi3ELi4ELi3EEENS4_18smem_ptr_flag_bitsILi16EEENSU_INS5_IJNSA_ILi8EEESG_EEENS5_IJSG_SC_EEEEEEEvNS4_8identityES12_S1C_vS1D_EENS_8epilogue10collective6detail29Sm90TmaWarpSpecializedAdapterINS1G_15DefaultEpilogueISJ_SK_SK_NS1F_6thread17LinearCombinationISJ_Li1EffLNS1K_9ScaleType4KindE0ELNS_15FloatRoundStyleE2ESJ_EENS1_15EpilogueDefaultEEEEEvvEEEEvNT_6ParamsE,"",@"SHT_CUDA_INFO"
	.sectionflags	@""
	.align	4


	//----- nvinfo : EIATTR_CUDA_API_VERSION
	.align		4
        /*0000*/ 	.byte	0x04, 0x37
        /*0002*/ 	.short	(.L_21 - .L_20)
.L_20:
        /*0004*/ 	.word	0x00000082


	//----- nvinfo : EIATTR_KPARAM_INFO
	.align		4
.L_21:
        /*0008*/ 	.byte	0x04, 0x17
        /*000a*/ 	.short	(.L_23 - .L_22)
.L_22:
        /*000c*/ 	.word	0x00000000
        /*0010*/ 	.short	0x0000
        /*0012*/ 	.short	0x0070
        /*0014*/ 	.byte	0x00, 0xf0, 0x01, 0x10


	//----- nvinfo : EIATTR_SPARSE_MMA_MASK
	.align		4
.L_23:
        /*0018*/ 	.byte	0x03, 0x50
        /*001a*/ 	.short	0x0000


	//----- nvinfo : EIATTR_MAXREG_COUNT
	.align		4
        /*001c*/ 	.byte	0x03, 0x1b
        /*001e*/ 	.short	0x00a8


	//----- nvinfo : EIATTR_NUM_BARRIERS
	.align		4
        /*0020*/ 	.byte	0x02, 0x4c
        /*0022*/ 	.byte	0x01
	.zero		1


	//----- nvinfo : EIATTR_EXTERNS
	.align		4
        /*0024*/ 	.byte	0x04, 0x0f
        /*0026*/ 	.short	(.L_25 - .L_24)


	//   ....[0]....
	.align		4
.L_24:
        /*0028*/ 	.word	index@(__assertfail)


	//----- nvinfo : EIATTR_ANNOTATIONS
	.align		4
.L_25:
        /*002c*/ 	.byte	0x04, 0x55
        /*002e*/ 	.short	(.L_27 - .L_26)


	//   ....[0]....
.L_26:
        /*0030*/ 	.word	0x00000001
        /*0034*/ 	.byte	0xa0, 0x0e, 0x00, 0x00, 0x01, 0x00, 0x00, 0x00, 0x50, 0x15, 0x00, 0x00, 0x01, 0x00, 0x00, 0x00
        /*0044*/ 	.byte	0x60, 0x64, 0x00, 0x00, 0x01, 0x00, 0x00, 0x00, 0xe0, 0x71, 0x00, 0x00


	//----- nvinfo : EIATTR_MERCURY_ISA_VERSION
	.align		4
.L_27:
        /*0050*/ 	.byte	0x03, 0x5f
        /*0052*/ 	.short	0x0101


	//----- nvinfo : EIATTR_INT_WARP_WIDE_INSTR_OFFSETS
	.align		4
        /*0054*/ 	.byte	0x04, 0x31
        /*0056*/ 	.short	(.L_29 - .L_28)


	//   ....[0]....
.L_28:
        /*0058*/ 	.word	0x000005d0


	//   ....[1]....
        /*005c*/ 	.word	0x00000670


	//   ....[2]....
        /*0060*/ 	.word	0x00000690


	//   ....[3]....
        /*0064*/ 	.word	0x000006a0


	//   ....[4]....
        /*0068*/ 	.word	0x000006f0


	//   ....[5]....
        /*006c*/ 	.word	0x00000710


	//   ....[6]....
        /*0070*/ 	.word	0x00000860


	//   ....[7]....
        /*0074*/ 	.word	0x000008a0


	//   ....[8]....
        /*0078*/ 	.word	0x00002210


	//----- nvinfo : EIATTR_COOP_GROUP_MASK_REGIDS
	.align		4
.L_29:
        /*007c*/ 	.byte	0x04, 0x29
        /*007e*/ 	.short	(.L_31 - .L_30)


	//   ....[0]....
.L_30:
        /*0080*/ 	.word	0xffffffff


	//   ....[1]....
        /*0084*/ 	.word	0xffffffff


	//   ....[2]....
        /*0088*/ 	.word	0xffffffff


	//   ....[3]....
        /*008c*/ 	.word	0xffffffff


	//   ....[4]....
        /*0090*/ 	.word	0xffffffff


	//   ....[5]....
        /*0094*/ 	.word	0xffffffff


	//   ....[6]....
        /*0098*/ 	.word	0xffffffff


	//----- nvinfo : EIATTR_COOP_GROUP_INSTR_OFFSETS
	.align		4
.L_31:
        /*009c*/ 	.byte	0x04, 0x28
        /*009e*/ 	.short	(.L_33 - .L_32)


	//   ....[0]....
.L_32:
        /*00a0*/ 	.word	0x00000070


	//   ....[1]....
        /*00a4*/ 	.word	0x00000080


	//   ....[2]....
        /*00a8*/ 	.word	0x00000140


	//   ....[3]....
        /*00ac*/ 	.word	0x000003a0


	//   ....[4]....
        /*00b0*/ 	.word	0x000003e0


	//   ....[5]....
        /*00b4*/ 	.word	0x00000420


	//   ....[6]....
        /*00b8*/ 	.word	0x00000a50


	//----- nvinfo : EIATTR_REG_RECONFIG
	.align		4
.L_33:
        /*00bc*/ 	.byte	0x01, 0x54
	.zero		2


	//----- nvinfo : EIATTR_SYSCALL_OFFSETS
	.align		4
        /*00c0*/ 	.byte	0x04, 0x46
        /*00c2*/ 	.short	(.L_35 - .L_34)


	//   ....[0]....
.L_34:
        /*00c4*/ 	.word	0x000019c0


	//----- nvinfo : EIATTR_MBARRIER_INSTR_OFFSETS
	.align		4
.L_35:
        /*00c8*/ 	.byte	0x04, 0x39
        /*00ca*/ 	.short	(.L_37 - .L_36)


	//   ....[0]....
.L_36:
        /*00cc*/ 	.word	0x00000260
        /*00d0*/ 	.word	0x000000ff
        /*00d4*/ 	.word	0x00000000
        /*00d8*/ 	.short	0x0100
        /*00da*/ 	.byte	0x08
	.zero		1


	//   ....[1]....
        /*00dc*/ 	.word	0x00000270
        /*00e0*/ 	.word	0x000000ff
        /*00e4*/ 	.word	0x00000048
        /*00e8*/ 	.short	0x0100
        /*00ea*/ 	.byte	0x08
	.zero		1


	//   ....[2]....
        /*00ec*/ 	.word	0x00000280
        /*00f0*/ 	.word	0x000000ff
        /*00f4*/ 	.word	0x00000008
        /*00f8*/ 	.short	0x0100
        /*00fa*/ 	.byte	0x08
	.zero		1


	//   ....[3]....
        /*00fc*/ 	.word	0x00000290
        /*0100*/ 	.word	0x000000ff
        /*0104*/ 	.word	0x00000050
        /*0108*/ 	.short	0x0100
        /*010a*/ 	.byte	0x08
	.zero		1


	//   ....[4]....
        /*010c*/ 	.word	0x000002a0
        /*0110*/ 	.word	0x000000ff
        /*0114*/ 	.word	0x00000010
        /*0118*/ 	.short	0x0100
        /*011a*/ 	.byte	0x08
	.zero		1


	//   ....[5]....
        /*011c*/ 	.word	0x000002b0
        /*0120*/ 	.word	0x000000ff
        /*0124*/ 	.word	0x00000058
        /*0128*/ 	.short	0x0100
        /*012a*/ 	.byte	0x08
	.zero		1


	//   ....[6]....
        /*012c*/ 	.word	0x000002c0
        /*0130*/ 	.word	0x000000ff
        /*0134*/ 	.word	0x00000018
        /*0138*/ 	.short	0x0100
        /*013a*/ 	.byte	0x08
	.zero		1


	//   ....[7]....
        /*013c*/ 	.word	0x000002d0
        /*0140*/ 	.word	0x000000ff
        /*0144*/ 	.word	0x00000060
        /*0148*/ 	.short	0x0100
        /*014a*/ 	.byte	0x08
	.zero		1


	//   ....[8]....
        /*014c*/ 	.word	0x000002e0
        /*0150*/ 	.word	0x000000ff
        /*0154*/ 	.word	0x00000020
        /*0158*/ 	.short	0x0100
        /*015a*/ 	.byte	0x08
	.zero		1


	//   ....[9]....
        /*015c*/ 	.word	0x000002f0
        /*0160*/ 	.word	0x000000ff
        /*0164*/ 	.word	0x00000068
        /*0168*/ 	.short	0x0100
        /*016a*/ 	.byte	0x08
	.zero		1


	//   ....[10]....
        /*016c*/ 	.word	0x00000300
        /*0170*/ 	.word	0x000000ff
        /*0174*/ 	.word	0x00000028
        /*0178*/ 	.short	0x0100
        /*017a*/ 	.byte	0x08
	.zero		1


	//   ....[11]....
        /*017c*/ 	.word	0x00000310
        /*0180*/ 	.word	0x000000ff
        /*0184*/ 	.word	0x00000070
        /*0188*/ 	.short	0x0100
        /*018a*/ 	.byte	0x08
	.zero		1


	//   ....[12]....
        /*018c*/ 	.word	0x00000320
        /*0190*/ 	.word	0x000000ff
        /*0194*/ 	.word	0x00000030
        /*0198*/ 	.short	0x0100
        /*019a*/ 	.byte	0x08
	.zero		1


	//   ....[13]....
        /*019c*/ 	.word	0x00000330
        /*01a0*/ 	.word	0x000000ff
        /*01a4*/ 	.word	0x00000078
        /*01a8*/ 	.short	0x0100
        /*01aa*/ 	.byte	0x08
	.zero		1


	//   ....[14]....
        /*01ac*/ 	.word	0x00000340
        /*01b0*/ 	.word	0x000000ff
        /*01b4*/ 	.word	0x00000038
        /*01b8*/ 	.short	0x0100
        /*01ba*/ 	.byte	0x08
	.zero		1


	//   ....[15]....
        /*01bc*/ 	.word	0x00000350
        /*01c0*/ 	.word	0x000000ff
        /*01c4*/ 	.word	0x00000080
        /*01c8*/ 	.short	0x0100
        /*01ca*/ 	.byte	0x08
	.zero		1


	//   ....[16]....
        /*01cc*/ 	.word	0x00000360
        /*01d0*/ 	.word	0x000000ff
        /*01d4*/ 	.word	0x00000040
        /*01d8*/ 	.short	0x0100
        /*01da*/ 	.byte	0x08
	.zero		1


	//   ....[17]....
        /*01dc*/ 	.word	0x00000370
        /*01e0*/ 	.word	0x000000ff
        /*01e4*/ 	.word	0x00000088
        /*01e8*/ 	.short	0x0100
        /*01ea*/ 	.byte	0x08
	.zero		1


	//   ....[18]....
        /*01ec*/ 	.word	0x000008d0
        /*01f0*/ 	.word	0x000000ff
        /*01f4*/ 	.word	0x000000c0
        /*01f8*/ 	.short	0x0100
        /*01fa*/ 	.byte	0x08
	.zero		1


	//   ....[19]....
        /*01fc*/ 	.word	0x00000970
        /*0200*/ 	.word	0x000000ff
        /*0204*/ 	.word	0x000000c8
        /*0208*/ 	.short	0x0100
        /*020a*/ 	.byte	0x08
	.zero		1


	//   ....[20]....
        /*020c*/ 	.word	0x000009d0
        /*0210*/ 	.word	0x000000ff
        /*0214*/ 	.word	0x000000a0
        /*0218*/ 	.short	0x0100
        /*021a*/ 	.byte	0x09
	.zero		1


	//   ....[21]....
        /*021c*/ 	.word	0x000009e0
        /*0220*/ 	.word	0x000000ff
        /*0224*/ 	.word	0x000000a8
        /*0228*/ 	.short	0x0100
        /*022a*/ 	.byte	0x09
	.zero		1


	//   ....[22]....
        /*022c*/ 	.word	0x000009f0
        /*0230*/ 	.word	0x000000ff
        /*0234*/ 	.word	0x000000b0
        /*0238*/ 	.short	0x0100
        /*023a*/ 	.byte	0x09
	.zero		1


	//   ....[23]....
        /*023c*/ 	.word	0x00000a00
        /*0240*/ 	.word	0x000000ff
        /*0244*/ 	.word	0x000000b8
        /*0248*/ 	.short	0x0100
        /*024a*/ 	.byte	0x09
	.zero		1


	//   ....[24]....
        /*024c*/ 	.word	0x00001880
        /*0250*/ 	.word	0x000000ff
        /*0254*/ 	.word	0xfffffff8
        /*0258*/ 	.short	0x010a
        /*025a*/ 	.byte	0x2b
	.zero		1


	//   ....[25]....
        /*025c*/ 	.word	0x00001a40
        /*0260*/ 	.word	0x00000003
        /*0264*/ 	.word	0x00000000
        /*0268*/ 	.short	0x010a
        /*026a*/ 	.byte	0x3f
	.zero		1


	//   ....[26]....
        /*026c*/ 	.word	0x00001aa0
        /*0270*/ 	.word	0x00000003
        /*0274*/ 	.word	0x00000000
        /*0278*/ 	.short	0x010a
        /*027a*/ 	.byte	0x3f
	.zero		1


	//   ....[27]....
        /*027c*/ 	.word	0x00001e00
        /*0280*/ 	.word	0x000000ff
        /*0284*/ 	.word	0x00000000
        /*0288*/ 	.short	0x010a
        /*028a*/ 	.byte	0x04
	.zero		1


	//   ....[28]....
        /*028c*/ 	.word	0x00001e40
        /*0290*/ 	.word	0x000000ff
        /*0294*/ 	.word	0x00000000
        /*0298*/ 	.short	0x010a
        /*029a*/ 	.byte	0x04
	.zero		1


	//   ....[29]....
        /*029c*/ 	.word	0x000020a0
        /*02a0*/ 	.word	0x00000005
        /*02a4*/ 	.word	0x00000000
        /*02a8*/ 	.short	0x0101
        /*02aa*/ 	.byte	0x3f
	.zero		1


	//   ....[30]....
        /*02ac*/ 	.word	0x000021b0
        /*02b0*/ 	.word	0x00000003
        /*02b4*/ 	.word	0x00000000
        /*02b8*/ 	.short	0x0101
        /*02ba*/ 	.byte	0x2e
	.zero		1


	//   ....[31]....
        /*02bc*/ 	.word	0x000022b0
        /*02c0*/ 	.word	0x00000003
        /*02c4*/ 	.word	0x00000000
        /*02c8*/ 	.short	0x0101
        /*02ca*/ 	.byte	0x3f
	.zero		1


	//   ....[32]....
        /*02cc*/ 	.word	0x00002330
        /*02d0*/ 	.word	0x000000ff
        /*02d4*/ 	.word	0x00000008
        /*02d8*/ 	.short	0x010a
        /*02da*/ 	.byte	0x2b
	.zero		1


	//   ....[33]....
        /*02dc*/ 	.word	0x000064a0
        /*02e0*/ 	.word	0x00000000
        /*02e4*/ 	.word	0x00000000
        /*02e8*/ 	.short	0x0101
        /*02ea*/ 	.byte	0x2e
	.zero		1


	//   ....[34]....
        /*02ec*/ 	.word	0x00006f00
        /*02f0*/ 	.word	0x0000000b
        /*02f4*/ 	.word	0x00000048
        /*02f8*/ 	.short	0x010a
        /*02fa*/ 	.byte	0x3f
	.zero		1


	//   ....[35]....
        /*02fc*/ 	.word	0x00007310
        /*0300*/ 	.word	0x00000006
        /*0304*/ 	.word	0x000000c8
        /*0308*/ 	.short	0x0101
        /*030a*/ 	.byte	0x3f
	.zero		1


	//   ....[36]....
        /*030c*/ 	.word	0x00007a30
        /*0310*/ 	.word	0x00000007
        /*0314*/ 	.word	0x00000000
        /*0318*/ 	.short	0x010a
        /*031a*/ 	.byte	0x3f
	.zero		1


	//   ....[37]....
        /*031c*/ 	.word	0x00007ab0
        /*0320*/ 	.word	0x00000006
        /*0324*/ 	.word	0x00000000
        /*0328*/ 	.short	0x010a
        /*032a*/ 	.byte	0x3f
	.zero		1


	//   ....[38]....
        /*032c*/ 	.word	0x00007b40
        /*0330*/ 	.word	0x00000007
        /*0334*/ 	.word	0x00000000
        /*0338*/ 	.short	0x010a
        /*033a*/ 	.byte	0x3f
	.zero		1


	//   ....[39]....
        /*033c*/ 	.word	0x00007bd0
        /*0340*/ 	.word	0x00000006
        /*0344*/ 	.word	0x00000000
        /*0348*/ 	.short	0x010a
        /*034a*/ 	.byte	0x3f
	.zero		1


	//   ....[40]....
        /*034c*/ 	.word	0x00007c60
        /*0350*/ 	.word	0x00000007
        /*0354*/ 	.word	0x00000000
        /*0358*/ 	.short	0x010a
        /*035a*/ 	.byte	0x3f
	.zero		1


	//   ....[41]....
        /*035c*/ 	.word	0x00007cf0
        /*0360*/ 	.word	0x00000006
        /*0364*/ 	.word	0x00000000
        /*0368*/ 	.short	0x010a
        /*036a*/ 	.byte	0x3f
	.zero		1


	//   ....[42]....
        /*036c*/ 	.word	0x00007d80
        /*0370*/ 	.word	0x00000007
        /*0374*/ 	.word	0x00000000
        /*0378*/ 	.short	0x010a
        /*037a*/ 	.byte	0x3f
	.zero		1


	//   ....[43]....
        /*037c*/ 	.word	0x00007e10
        /*0380*/ 	.word	0x00000006
        /*0384*/ 	.word	0x00000000
        /*0388*/ 	.short	0x010a
        /*038a*/ 	.byte	0x3f
	.zero		1


	//   ....[44]....
        /*038c*/ 	.word	0x00007ea0
        /*0390*/ 	.word	0x00000005
        /*0394*/ 	.word	0x00000000
        /*0398*/ 	.short	0x010a
        /*039a*/ 	.byte	0x3f
	.zero		1


	//   ....[45]....
        /*039c*/ 	.word	0x00007f10
        /*03a0*/ 	.word	0x00000003
        /*03a4*/ 	.word	0xfffffff8
        /*03a8*/ 	.short	0x010a
        /*03aa*/ 	.byte	0x3f
	.zero		1


	//   ....[46]....
        /*03ac*/ 	.word	0x00007f60
        /*03b0*/ 	.word	0x00000003
        /*03b4*/ 	.word	0x00000000
        /*03b8*/ 	.short	0x010a
        /*03ba*/ 	.byte	0x3f
	.zero		1


	//   ....[47]....
        /*03bc*/ 	.word	0x00007fc0
        /*03c0*/ 	.word	0x00000005
        /*03c4*/ 	.word	0x00000000
        /*03c8*/ 	.short	0x010a
        /*03ca*/ 	.byte	0x3f
	.zero		1


	//   ....[48]....
        /*03cc*/ 	.word	0x00008020
        /*03d0*/ 	.word	0x00000003
        /*03d4*/ 	.word	0x00000008
        /*03d8*/ 	.short	0x010a
        /*03da*/ 	.byte	0x3f
	.zero		1


	//   ....[49]....
        /*03dc*/ 	.word	0x000080f0
        /*03e0*/ 	.word	0x0000000b
        /*03e4*/ 	.word	0x00000048
        /*03e8*/ 	.short	0x010a
        /*03ea*/ 	.byte	0x3f
	.zero		1


	//   ....[50]....
        /*03ec*/ 	.word	0x000081c0
        /*03f0*/ 	.word	0x00000007
        /*03f4*/ 	.word	0x00000000
        /*03f8*/ 	.short	0x010a
        /*03fa*/ 	.byte	0x3f
	.zero		1


	//   ....[51]....
        /*03fc*/ 	.word	0x00008210
        /*0400*/ 	.word	0x00000006
        /*0404*/ 	.word	0x00000000
        /*0408*/ 	.short	0x010a
        /*040a*/ 	.byte	0x3f
	.zero		1


	//   ....[52]....
        /*040c*/ 	.word	0x00008260
        /*0410*/ 	.word	0x00000007
        /*0414*/ 	.word	0x00000000
        /*0418*/ 	.short	0x010a
        /*041a*/ 	.byte	0x3f
	.zero		1


	//   ....[53]....
        /*041c*/ 	.word	0x000082b0
        /*0420*/ 	.word	0x00000006
        /*0424*/ 	.word	0x00000000
        /*0428*/ 	.short	0x010a
        /*042a*/ 	.byte	0x3f
	.zero		1


	//   ....[54]....
        /*042c*/ 	.word	0x00008300
        /*0430*/ 	.word	0x00000007
        /*0434*/ 	.word	0x00000000
        /*0438*/ 	.short	0x010a
        /*043a*/ 	.byte	0x3f
	.zero		1


	//   ....[55]....
        /*043c*/ 	.word	0x00008350
        /*0440*/ 	.word	0x00000006
        /*0444*/ 	.word	0x00000000
        /*0448*/ 	.short	0x010a
        /*044a*/ 	.byte	0x3f
	.zero		1


	//   ....[56]....
        /*044c*/ 	.word	0x000083a0
        /*0450*/ 	.word	0x00000007
        /*0454*/ 	.word	0x00000000
        /*0458*/ 	.short	0x010a
        /*045a*/ 	.byte	0x3f
	.zero		1


	//   ....[57]....
        /*045c*/ 	.word	0x000083f0
        /*0460*/ 	.word	0x00000006
        /*0464*/ 	.word	0x00000000
        /*0468*/ 	.short	0x010a
        /*046a*/ 	.byte	0x3f
	.zero		1


	//----- nvinfo : EIATTR_NUM_MBARRIERS
	.align		4
.L_37:
        /*046c*/ 	.byte	0x03, 0x38
        /*046e*/ 	.short	0x0018


	//----- nvinfo : EIATTR_EXIT_INSTR_OFFSETS
	.align		4
        /*0470*/ 	.byte	0x04, 0x1c
        /*0472*/ 	.short	(.L_39 - .L_38)


	//   ....[0]....
.L_38:
        /*0474*/ 	.word	0x000014e0


	//   ....[1]....
        /*0478*/ 	.word	0x00001540


	//   ....[2]....
        /*047c*/ 	.word	0x00006ac0


	//   ....[3]....
        /*0480*/ 	.word	0x00006af0


	//   ....[4]....
        /*0484*/ 	.word	0x00007ef0


	//----- nvinfo : EIATTR_MAX_THREADS
	.align		4
.L_39:
        /*0488*/ 	.byte	0x04, 0x05
        /*048a*/ 	.short	(.L_41 - .L_40)
.L_40:
        /*048c*/ 	.word	0x00000180
        /*0490*/ 	.word	0x00000001
        /*0494*/ 	.word	0x00000001


	//----- nvinfo : EIATTR_CRS_STACK_SIZE
	.align		4
.L_41:
        /*0498*/ 	.byte	0x04, 0x1e
        /*049a*/ 	.short	(.L_43 - .L_42)
.L_42:
        /*049c*/ 	.word	0x00000000


	//----- nvinfo : EIATTR_CBANK_PARAM_SIZE
	.align		4
.L_43:
        /*04a0*/ 	.byte	0x03, 0x19
        /*04a2*/ 	.short	0x0470


	//----- nvinfo : EIATTR_PARAM_CBANK
	.align		4
        /*04a4*/ 	.byte	0x04, 0x0a
        /*04a6*/ 	.short	(.L_45 - .L_44)
	.align		4
.L_44:
        /*04a8*/ 	.word	index@(.nv.constant0._ZN7cutlass13device_kernelINS_4gemm6kernel13GemmUniversalIN4cute5tupleIJiiiiEEENS1_10collective13CollectiveMmaINS1_34MainloopSm90TmaGmmaWarpSpecializedILi9ENS5_IJNS4_1CILi4EEESB_NSA_ILi1EEEEEENS1_32KernelTmaWarpSpecializedPingpongEEENS5_IJNSA_ILi64EEENSA_ILi128EEESG_EEENS_6half_tENS5_IJlSC_lEEESJ_SK_NS4_8TiledMMAINS4_8MMA_AtomIJNS4_4SM904GMMA26MMA_64x128x16_F32F16F16_SSILNSO_5MajorE0ELSQ_0ELNSO_7ScaleInE1ELSR_1EEEEEENS4_6LayoutINS5_IJSC_SC_SC_EEENS5_IJNSA_ILi0EEESW_SW_EEEEENS5_IJNS4_10UnderscoreESZ_SZ_EEEEENS4_23SM90_TMA_LOAD_MULTICASTENS4_14ComposedLayoutINS4_7SwizzleILi3ELi4ELi3EEENS4_18smem_ptr_flag_bitsILi16EEENSU_INS5_IJNSA_ILi8EEESG_EEENS5_IJSG_SC_EEEEEEEvNS4_8identityES12_S1C_vS1D_EENS_8epilogue10collective6detail29Sm90TmaWarpSpecializedAdapterINS1G_15DefaultEpilogueISJ_SK_SK_NS1F_6thread17LinearCombinationISJ_Li1EffLNS1K_9ScaleType4KindE0ELNS_15FloatRoundStyleE2ESJ_EENS1_15EpilogueDefaultEEEEEvvEEEEvNT_6ParamsE)
        /*04ac*/ 	.short	0x0210
        /*04ae*/ 	.short	0x0470


	//----- nvinfo : EIATTR_SW_WAR
	.align		4
.L_45:
        /*04b0*/ 	.byte	0x04, 0x36
        /*04b2*/ 	.short	(.L_47 - .L_46)
.L_46:
        /*04b4*/ 	.word	0x00000008
.L_47:


//--------------------- .nv.callgraph             --------------------------
	.section	.nv.callgraph,"",@"SHT_CUDA_CALLGRAPH"
	.align	4
	.sectionentsize	8
	.align		4
        /*0000*/ 	.word	0x00000000
	.align		4
        /*0004*/ 	.word	0xffffffff
	.align		4
        /*0008*/ 	.word	index@(_ZN7cutlass13device_kernelINS_4gemm6kernel13GemmUniversalIN4cute5tupleIJiiiiEEENS1_10collective13CollectiveMmaINS1_34MainloopSm90TmaGmmaWarpSpecializedILi9ENS5_IJNS4_1CILi4EEESB_NSA_ILi1EEEEEENS1_32KernelTmaWarpSpecializedPingpongEEENS5_IJNSA_ILi64EEENSA_ILi128EEESG_EEENS_6half_tENS5_IJlSC_lEEESJ_SK_NS4_8TiledMMAINS4_8MMA_AtomIJNS4_4SM904GMMA26MMA_64x128x16_F32F16F16_SSILNSO_5MajorE0ELSQ_0ELNSO_7ScaleInE1ELSR_1EEEEEENS4_6LayoutINS5_IJSC_SC_SC_EEENS5_IJNSA_ILi0EEESW_SW_EEEEENS5_IJNS4_10UnderscoreESZ_SZ_EEEEENS4_23SM90_TMA_LOAD_MULTICASTENS4_14ComposedLayoutINS4_7SwizzleILi3ELi4ELi3EEENS4_18smem_ptr_flag_bitsILi16EEENSU_INS5_IJNSA_ILi8EEESG_EEENS5_IJSG_SC_EEEEEEEvNS4_8identityES12_S1C_vS1D_EENS_8epilogue10collective6detail29Sm90TmaWarpSpecializedAdapterINS1G_15DefaultEpilogueISJ_SK_SK_NS1F_6thread17LinearCombinationISJ_Li1EffLNS1K_9ScaleType4KindE0ELNS_15FloatRoundStyleE2ESJ_EENS1_15EpilogueDefaultEEEEEvvEEEEvNT_6ParamsE)
	.align		4
        /*000c*/ 	.word	index@(__assertfail)
	.align		4
        /*0010*/ 	.word	0x00000000
	.align		4
        /*0014*/ 	.word	0xfffffffe
	.align		4
        /*0018*/ 	.word	0x00000000
	.align		4
        /*001c*/ 	.word	0xfffffffd
	.align		4
        /*0020*/ 	.word	0x00000000
	.align		4
        /*0024*/ 	.word	0xfffffffc


//--------------------- .nv.constant4             --------------------------
	.section	.nv.constant4,"a",@progbits
	.align	8
	.align		8
.nv.constant4:
        /*0000*/ 	.dword	__assertfail
	.align		8
        /*0008*/ 	.dword	__unnamed_1
	.align		8
        /*0010*/ 	.dword	_ZN40_INTERNAL_ed83448c_4_k_cu_42509707_171464cuda3std3__45__cpo5beginE
	.align		8
        /*0018*/ 	.dword	_ZN40_INTERNAL_ed83448c_4_k_cu_42509707_171464cuda3std3__45__cpo3endE
	.align		8
        /*0020*/ 	.dword	_ZN40_INTERNAL_ed83448c_4_k_cu_42509707_171464cuda3std3__45__cpo6cbeginE
	.align		8
        /*0028*/ 	.dword	_ZN40_INTERNAL_ed83448c_4_k_cu_42509707_171464cuda3std3__45__cpo4cendE
	.align		8
        /*0030*/ 	.dword	_ZN40_INTERNAL_ed83448c_4_k_cu_42509707_171464cuda3std3__442_GLOBAL__N__ed83448c_4_k_cu_42509707_171466ignoreE
	.align		8
        /*0038*/ 	.dword	_ZN40_INTERNAL_ed83448c_4_k_cu_42509707_171464cuda3std3__419piecewise_constructE
	.align		8
        /*0040*/ 	.dword	_ZN40_INTERNAL_ed83448c_4_k_cu_42509707_171464cuda3std3__48in_placeE
	.align		8
        /*0048*/ 	.dword	_ZN40_INTERNAL_ed83448c_4_k_cu_42509707_171464cuda3std6ranges3__45__cpo4swapE
	.align		8
        /*0050*/ 	.dword	_ZN40_INTERNAL_ed83448c_4_k_cu_42509707_171464cuda3std6ranges3__45__cpo9iter_moveE
	.align		8
        /*0058*/ 	.dword	_ZN40_INTERNAL_ed83448c_4_k_cu_42509707_171464cute7productE
	.align		8
        /*0060*/ 	.dword	_ZN40_INTERNAL_ed83448c_4_k_cu_42509707_171464cute1_E
	.align		8
        /*0068*/ 	.dword	$str$22
	.align		8
        /*0070*/ 	.dword	$str$23


//--------------------- .text._ZN7cutlass13device_kernelINS_4gemm6kernel13GemmUniversalIN4cute5tupleIJiiiiEEENS1_10collective13CollectiveMmaINS1_34MainloopSm90TmaGmmaWarpSpecializedILi9ENS5_IJNS4_1CILi4EEESB_NSA_ILi1EEEEEENS1_32KernelTmaWarpSpecializedPingpongEEENS5_IJNSA_ILi64EEENSA_ILi128EEESG_EEENS_6half_tENS5_IJlSC_lEEESJ_SK_NS4_8TiledMMAINS4_8MMA_AtomIJNS4_4SM904GMMA26MMA_64x128x16_F32F16F16_SSILNSO_5MajorE0ELSQ_0ELNSO_7ScaleInE1ELSR_1EEEEEENS4_6LayoutINS5_IJSC_SC_SC_EEENS5_IJNSA_ILi0EEESW_SW_EEEEENS5_IJNS4_10UnderscoreESZ_SZ_EEEEENS4_23SM90_TMA_LOAD_MULTICASTENS4_14ComposedLayoutINS4_7SwizzleILi3ELi4ELi3EEENS4_18smem_ptr_flag_bitsILi16EEENSU_INS5_IJNSA_ILi8EEESG_EEENS5_IJSG_SC_EEEEEEEvNS4_8identityES12_S1C_vS1D_EENS_8epilogue10collective6detail29Sm90TmaWarpSpecializedAdapterINS1G_15DefaultEpilogueISJ_SK_SK_NS1F_6thread17LinearCombinationISJ_Li1EffLNS1K_9ScaleType4KindE0ELNS_15FloatRoundStyleE2ESJ_EENS1_15EpilogueDefaultEEEEEvvEEEEvNT_6ParamsE --------------------------
	.section	.text._ZN7cutlass13device_kernelINS_4gemm6kernel13GemmUniversalIN4cute5tupleIJiiiiEEENS1_10collective13CollectiveMmaINS1_34MainloopSm90TmaGmmaWarpSpecializedILi9ENS5_IJNS4_1CILi4EEESB_NSA_ILi1EEEEEENS1_32KernelTmaWarpSpecializedPingpongEEENS5_IJNSA_ILi64EEENSA_ILi128EEESG_EEENS_6half_tENS5_IJlSC_lEEESJ_SK_NS4_8TiledMMAINS4_8MMA_AtomIJNS4_4SM904GMMA26MMA_64x128x16_F32F16F16_SSILNSO_5MajorE0ELSQ_0ELNSO_7ScaleInE1ELSR_1EEEEEENS4_6LayoutINS5_IJSC_SC_SC_EEENS5_IJNSA_ILi0EEESW_SW_EEEEENS5_IJNS4_10UnderscoreESZ_SZ_EEEEENS4_23SM90_TMA_LOAD_MULTICASTENS4_14ComposedLayoutINS4_7SwizzleILi3ELi4ELi3EEENS4_18smem_ptr_flag_bitsILi16EEENSU_INS5_IJNSA_ILi8EEESG_EEENS5_IJSG_SC_EEEEEEEvNS4_8identityES12_S1C_vS1D_EENS_8epilogue10collective6detail29Sm90TmaWarpSpecializedAdapterINS1G_15DefaultEpilogueISJ_SK_SK_NS1F_6thread17LinearCombinationISJ_Li1EffLNS1K_9ScaleType4KindE0ELNS_15FloatRoundStyleE2ESJ_EENS1_15EpilogueDefaultEEEEEvvEEEEvNT_6ParamsE,"ax",@progbits
	.align	128
.text._ZN7cutlass13device_kernelINS_4gemm6kernel13GemmUniversalIN4cute5tupleIJiiiiEEENS1_10collective13CollectiveMmaINS1_34MainloopSm90TmaGmmaWarpSpecializedILi9ENS5_IJNS4_1CILi4EEESB_NSA_ILi1EEEEEENS1_32KernelTmaWarpSpecializedPingpongEEENS5_IJNSA_ILi64EEENSA_ILi128EEESG_EEENS_6half_tENS5_IJlSC_lEEESJ_SK_NS4_8TiledMMAINS4_8MMA_AtomIJNS4_4SM904GMMA26MMA_64x128x16_F32F16F16_SSILNSO_5MajorE0ELSQ_0ELNSO_7ScaleInE1ELSR_1EEEEEENS4_6LayoutINS5_IJSC_SC_SC_EEENS5_IJNSA_ILi0EEESW_SW_EEEEENS5_IJNS4_10UnderscoreESZ_SZ_EEEEENS4_23SM90_TMA_LOAD_MULTICASTENS4_14ComposedLayoutINS4_7SwizzleILi3ELi4ELi3EEENS4_18smem_ptr_flag_bitsILi16EEENSU_INS5_IJNSA_ILi8EEESG_EEENS5_IJSG_SC_EEEEEEEvNS4_8identityES12_S1C_vS1D_EENS_8epilogue10collective6detail29Sm90TmaWarpSpecializedAdapterINS1G_15DefaultEpilogueISJ_SK_SK_NS1F_6thread17LinearCombinationISJ_Li1EffLNS1K_9ScaleType4KindE0ELNS_15FloatRoundStyleE2ESJ_EENS1_15EpilogueDefaultEEEEEvvEEEEvNT_6ParamsE:
        .type           _ZN7cutlass13device_kernelINS_4gemm6kernel13GemmUniversalIN4cute5tupleIJiiiiEEENS1_10collective13CollectiveMmaINS1_34MainloopSm90TmaGmmaWarpSpecializedILi9ENS5_IJNS4_1CILi4EEESB_NSA_ILi1EEEEEENS1_32KernelTmaWarpSpecializedPingpongEEENS5_IJNSA_ILi64EEENSA_ILi128EEESG_EEENS_6half_tENS5_IJlSC_lEEESJ_SK_NS4_8TiledMMAINS4_8MMA_AtomIJNS4_4SM904GMMA26MMA_64x128x16_F32F16F16_SSILNSO_5MajorE0ELSQ_0ELNSO_7ScaleInE1ELSR_1EEEEEENS4_6LayoutINS5_IJSC_SC_SC_EEENS5_IJNSA_ILi0EEESW_SW_EEEEENS5_IJNS4_10UnderscoreESZ_SZ_EEEEENS4_23SM90_TMA_LOAD_MULTICASTENS4_14ComposedLayoutINS4_7SwizzleILi3ELi4ELi3EEENS4_18smem_ptr_flag_bitsILi16EEENSU_INS5_IJNSA_ILi8EEESG_EEENS5_IJSG_SC_EEEEEEEvNS4_8identityES12_S1C_vS1D_EENS_8epilogue10collective6detail29Sm90TmaWarpSpecializedAdapterINS1G_15DefaultEpilogueISJ_SK_SK_NS1F_6thread17LinearCombinationISJ_Li1EffLNS1K_9ScaleType4KindE0ELNS_15FloatRoundStyleE2ESJ_EENS1_15EpilogueDefaultEEEEEvvEEEEvNT_6ParamsE,@function
        .size           _ZN7cutlass13device_kernelINS_4gemm6kernel13GemmUniversalIN4cute5tupleIJiiiiEEENS1_10collective13CollectiveMmaINS1_34MainloopSm90TmaGmmaWarpSpecializedILi9ENS5_IJNS4_1CILi4EEESB_NSA_ILi1EEEEEENS1_32KernelTmaWarpSpecializedPingpongEEENS5_IJNSA_ILi64EEENSA_ILi128EEESG_EEENS_6half_tENS5_IJlSC_lEEESJ_SK_NS4_8TiledMMAINS4_8MMA_AtomIJNS4_4SM904GMMA26MMA_64x128x16_F32F16F16_SSILNSO_5MajorE0ELSQ_0ELNSO_7ScaleInE1ELSR_1EEEEEENS4_6LayoutINS5_IJSC_SC_SC_EEENS5_IJNSA_ILi0EEESW_SW_EEEEENS5_IJNS4_10UnderscoreESZ_SZ_EEEEENS4_23SM90_TMA_LOAD_MULTICASTENS4_14ComposedLayoutINS4_7SwizzleILi3ELi4ELi3EEENS4_18smem_ptr_flag_bitsILi16EEENSU_INS5_IJNSA_ILi8EEESG_EEENS5_IJSG_SC_EEEEEEEvNS4_8identityES12_S1C_vS1D_EENS_8epilogue10collective6detail29Sm90TmaWarpSpecializedAdapterINS1G_15DefaultEpilogueISJ_SK_SK_NS1F_6thread17LinearCombinationISJ_Li1EffLNS1K_9ScaleType4KindE0ELNS_15FloatRoundStyleE2ESJ_EENS1_15EpilogueDefaultEEEEEvvEEEEvNT_6ParamsE,(.L_x_212 - _ZN7cutlass13device_kernelINS_4gemm6kernel13GemmUniversalIN4cute5tupleIJiiiiEEENS1_10collective13CollectiveMmaINS1_34MainloopSm90TmaGmmaWarpSpecializedILi9ENS5_IJNS4_1CILi4EEESB_NSA_ILi1EEEEEENS1_32KernelTmaWarpSpecializedPingpongEEENS5_IJNSA_ILi64EEENSA_ILi128EEESG_EEENS_6half_tENS5_IJlSC_lEEESJ_SK_NS4_8TiledMMAINS4_8MMA_AtomIJNS4_4SM904GMMA26MMA_64x128x16_F32F16F16_SSILNSO_5MajorE0ELSQ_0ELNSO_7ScaleInE1ELSR_1EEEEEENS4_6LayoutINS5_IJSC_SC_SC_EEENS5_IJNSA_ILi0EEESW_SW_EEEEENS5_IJNS4_10UnderscoreESZ_SZ_EEEEENS4_23SM90_TMA_LOAD_MULTICASTENS4_14ComposedLayoutINS4_7SwizzleILi3ELi4ELi3EEENS4_18smem_ptr_flag_bitsILi16EEENSU_INS5_IJNSA_ILi8EEESG_EEENS5_IJSG_SC_EEEEEEEvNS4_8identityES12_S1C_vS1D_EENS_8epilogue10collective6detail29Sm90TmaWarpSpecializedAdapterINS1G_15DefaultEpilogueISJ_SK_SK_NS1F_6thread17LinearCombinationISJ_Li1EffLNS1K_9ScaleType4KindE0ELNS_15FloatRoundStyleE2ESJ_EENS1_15EpilogueDefaultEEEEEvvEEEEvNT_6ParamsE)
        .other          _ZN7cutlass13device_kernelINS_4gemm6kernel13GemmUniversalIN4cute5tupleIJiiiiEEENS1_10collective13CollectiveMmaINS1_34MainloopSm90TmaGmmaWarpSpecializedILi9ENS5_IJNS4_1CILi4EEESB_NSA_ILi1EEEEEENS1_32KernelTmaWarpSpecializedPingpongEEENS5_IJNSA_ILi64EEENSA_ILi128EEESG_EEENS_6half_tENS5_IJlSC_lEEESJ_SK_NS4_8TiledMMAINS4_8MMA_AtomIJNS4_4SM904GMMA26MMA_64x128x16_F32F16F16_SSILNSO_5MajorE0ELSQ_0ELNSO_7ScaleInE1ELSR_1EEEEEENS4_6LayoutINS5_IJSC_SC_SC_EEENS5_IJNSA_ILi0EEESW_SW_EEEEENS5_IJNS4_10UnderscoreESZ_SZ_EEEEENS4_23SM90_TMA_LOAD_MULTICASTENS4_14ComposedLayoutINS4_7SwizzleILi3ELi4ELi3EEENS4_18smem_ptr_flag_bitsILi16EEENSU_INS5_IJNSA_ILi8EEESG_EEENS5_IJSG_SC_EEEEEEEvNS4_8identityES12_S1C_vS1D_EENS_8epilogue10collective6detail29Sm90TmaWarpSpecializedAdapterINS1G_15DefaultEpilogueISJ_SK_SK_NS1F_6thread17LinearCombinationISJ_Li1EffLNS1K_9ScaleType4KindE0ELNS_15FloatRoundStyleE2ESJ_EENS1_15EpilogueDefaultEEEEEvvEEEEvNT_6ParamsE,@"STO_CUDA_ENTRY STV_DEFAULT"
_ZN7cutlass13device_kernelINS_4gemm6kernel13GemmUniversalIN4cute5tupleIJiiiiEEENS1_10collective13CollectiveMmaINS1_34MainloopSm90TmaGmmaWarpSpecializedILi9ENS5_IJNS4_1CILi4EEESB_NSA_ILi1EEEEEENS1_32KernelTmaWarpSpecializedPingpongEEENS5_IJNSA_ILi64EEENSA_ILi128EEESG_EEENS_6half_tENS5_IJlSC_lEEESJ_SK_NS4_8TiledMMAINS4_8MMA_AtomIJNS4_4SM904GMMA26MMA_64x128x16_F32F16F16_SSILNSO_5MajorE0ELSQ_0ELNSO_7ScaleInE1ELSR_1EEEEEENS4_6LayoutINS5_IJSC_SC_SC_EEENS5_IJNSA_ILi0EEESW_SW_EEEEENS5_IJNS4_10UnderscoreESZ_SZ_EEEEENS4_23SM90_TMA_LOAD_MULTICASTENS4_14ComposedLayoutINS4_7SwizzleILi3ELi4ELi3EEENS4_18smem_ptr_flag_bitsILi16EEENSU_INS5_IJNSA_ILi8EEESG_EEENS5_IJSG_SC_EEEEEEEvNS4_8identityES12_S1C_vS1D_EENS_8epilogue10collective6detail29Sm90TmaWarpSpecializedAdapterINS1G_15DefaultEpilogueISJ_SK_SK_NS1F_6thread17LinearCombinationISJ_Li1EffLNS1K_9ScaleType4KindE0ELNS_15FloatRoundStyleE2ESJ_EENS1_15EpilogueDefaultEEEEEvvEEEEvNT_6ParamsE:
[----:B------:R-:W0:Y:S02]  /*0000*/  LDC R1, c[0x0][0x28] ;  /* 0x00000a00ff017b82 */ /* 0x000e240000000800 */
[----:B0-----:R-:W-:Y:S01]  /*0010*/  VIADD R1, R1, 0xfffffff8 ;  /* 0xfffffff801017836 */ /* 0x001fe20000000000 */
[----:B------:R-:W0:Y:S01]  /*0020*/  S2R R4, SR_TID.X ;  /* 0x0000000000047919 */ /* 0x000e220000002100 */
[----:B------:R-:W-:Y:S01]  /*0030*/  ELECT P0, URZ, PT ;  /* 0x00000000003f782f */ /* 0x000fe20003800000 */
[----:B------:R-:W-:Y:S01]  /*0040*/  BSSY B0, `(.L_x_0) ;  /* 0x000000f000007945 */ /* 0x000fe20003800000 */
[--C-:B0-----:R-:W-:Y:S02]  /*0050*/  SHF.R.U32.HI R0, RZ, 0x5, R4.reuse ;  /* 0x00000005ff007819 */ /* 0x101fe40000011604 */
[----:B------:R-:W-:-:S03]  /*0060*/  SHF.R.U32.HI R7, RZ, 0x7, R4 ;  /* 0x00000007ff077819 */ /* 0x000fc60000011604 */
[----:B------:R-:W0:Y:S04]  /*0070*/  SHFL.IDX PT, R2, R0, RZ, 0x1f ;  /* 0x00001fff00027589 */ /* 0x000e2800000e0000 */
[----:B------:R1:W2:Y:S01]  /*0080*/  SHFL.IDX PT, R10, R7, RZ, 0x1f ;  /* 0x00001fff070a7589 */ /* 0x0002a200000e0000 */
[----:B0-----:R-:W-:-:S13]  /*0090*/  ISETP.NE.OR P0, PT, R2, RZ, !P0 ;  /* 0x000000ff0200720c */ /* 0x001fda0004705670 */
[----:B-12---:R-:W-:Y:S05]  /*00a0*/  @P0 BRA `(.L_x_1) ;  /* 0x0000000000200947 */ /* 0x006fea0003800000 */
[----:B------:R-:W-:Y:S02]  /*00b0*/  ULDC.64 UR4, c[0x0][0x198] ;  /* 0x0000660000047ab9 */ /* 0x000fe40000000a00 */
[----:B------:R-:W-:Y:S02]  /*00c0*/  UIADD3 UR6, UP0, UR4, 0xf0, URZ ;  /* 0x000000f004067890 */ /* 0x000fe4000ff1e03f */
[----:B------:R-:W-:Y:S02]  /*00d0*/  UIADD3 UR4, UP1, UR4, 0x1f0, URZ ;  /* 0x000001f004047890 */ /* 0x000fe4000ff3e03f */
[----:B------:R-:W-:Y:S02]  /*00e0*/  UIADD3.X UR7, URZ, UR5, URZ, UP0, !UPT ;  /* 0x000000053f077290 */ /* 0x000fe400087fe43f */
[----:B------:R-:W-:-:S07]  /*00f0*/  UIADD3.X UR5, URZ, UR5, URZ, UP1, !UPT ;  /* 0x000000053f057290 */ /* 0x000fce0008ffe43f */
[----:B------:R0:W-:Y:S02]  /*0100*/  UTMACCTL.PF [UR6] ;  /* 0x00000000060079b9 */ /* 0x0001e40008040000 */
[----:B------:R0:W-:Y:S02]  /*0110*/  UTMACCTL.PF [UR4] ;  /* 0x00000000040079b9 */ /* 0x0001e40008040000 */
[----:B0-----:R-:W-:Y:S01]  /*0120*/  NOP ;  /* 0x0000000000007918 */ /* 0x001fe20000000000 */
.L_x_1:
[----:B------:R-:W-:Y:S05]  /*0130*/  BSYNC B0 ;  /* 0x0000000000007941 */ /* 0x000fea0003800000 */
.L_x_0:
[----:B------:R-:W0:Y:S02]  /*0140*/  SHFL.IDX PT, R9, R0, RZ, 0x1f ;  /* 0x00001fff00097589 */ /* 0x000e2400000e0000 */
[----:B0-----:R-:W-:-:S13]  /*0150*/  ISETP.NE.AND P0, PT, R9, RZ, PT ;  /* 0x000000ff0900720c */ /* 0x001fda0003f05270 */
[----:B------:R-:W-:Y:S05]  /*0160*/  @P0 BRA `(.L_x_2) ;  /* 0x00000000008c0947 */ /* 0x000fea0003800000 */
[----:B------:R-:W-:Y:S01]  /*0170*/  ELECT P0, URZ, PT ;  /* 0x00000000003f782f */ /* 0x000fe20003800000 */
[----:B------:R-:W-:-:S12]  /*0180*/  BSSY B0, `(.L_x_2) ;  /* 0x0000021000007945 */ /* 0x000fd80003800000 */
[----:B------:R-:W-:Y:S05]  /*0190*/  @!P0 BRA `(.L_x_3) ;  /* 0x00000000007c8947 */ /* 0x000fea0003800000 */
[----:B------:R-:W0:Y:S01]  /*01a0*/  S2UR UR8, SR_CgaCtaId ;  /* 0x00000000000879c3 */ /* 0x000e220000008800 */
[----:B------:R-:W-:Y:S01]  /*01b0*/  UMOV UR4, 0x400 ;  /* 0x0000040000047882 */ /* 0x000fe20000000000 */
[----:B------:R-:W-:Y:S01]  /*01c0*/  UMOV UR5, 0x1 ;  /* 0x0000000100057882 */ /* 0x000fe20000000000 */
[----:B------:R-:W-:Y:S02]  /*01d0*/  UMOV UR6, 0x7 ;  /* 0x0000000700067882 */ /* 0x000fe40000000000 */
[----:B------:R-:W-:-:S04]  /*01e0*/  UIADD3 UR6, -UR6, 0x100000, URZ ;  /* 0x0010000006067890 */ /* 0x000fc8000fffe13f */
[----:B------:R-:W-:Y:S02]  /*01f0*/  USHF.L.U32 UR7, UR6, 0xb, URZ ;  /* 0x0000000b06077899 */ /* 0x000fe4000800063f */
[----:B------:R-:W-:Y:S02]  /*0200*/  USHF.L.U32 UR6, UR6, 0x1, URZ ;  /* 0x0000000106067899 */ /* 0x000fe4000800063f */
[----:B0-----:R-:W-:Y:S02]  /*0210*/  ULEA UR8, UR8, UR4, 0x18 ;  /* 0x0000000408087291 */ /* 0x001fe4000f8ec03f */
[----:B------:R-:W-:-:S04]  /*0220*/  UIADD3 UR4, -UR5, 0x100000, URZ ;  /* 0x0010000005047890 */ /* 0x000fc8000fffe13f */
[----:B------:R-:W-:Y:S02]  /*0230*/  USHF.L.U32 UR5, UR4, 0xb, URZ ;  /* 0x0000000b04057899 */ /* 0x000fe4000800063f */
[----:B------:R-:W-:Y:S01]  /*0240*/  USHF.L.U32 UR4, UR4, 0x1, URZ ;  /* 0x0000000104047899 */ /* 0x000fe2000800063f */
[----:B------:R-:W0:Y:S11]  /*0250*/  FENCE.VIEW.ASYNC.S ;  /* 0x00000000000073c6 */ /* 0x000e360000000000 */
[----:B0-----:R0:W1:Y:S01]  /*0260*/  SYNCS.EXCH.64 URZ, [UR8], UR4 ;  /* 0x00000004083f75b2 */ /* 0x0010620008000100 */
[----:B------:R0:W2:Y:S01]  /*0270*/  SYNCS.EXCH.64 URZ, [UR8+0x48], UR6 ;  /* 0x00004806083f75b2 */ /* 0x0000a20008000100 */
[----:B------:R0:W3:Y:S01]  /*0280*/  SYNCS.EXCH.64 URZ, [UR8+0x8], UR4 ;  /* 0x00000804083f75b2 */ /* 0x0000e20008000100 */
[----:B------:R0:W4:Y:S01]  /*0290*/  SYNCS.EXCH.64 URZ, [UR8+0x50], UR6 ;  /* 0x00005006083f75b2 */ /* 0x0001220008000100 */
[----:B------:R0:W0:Y:S01]  /*02a0*/  SYNCS.EXCH.64 URZ, [UR8+0x10], UR4 ;  /* 0x00001004083f75b2 */ /* 0x0000220008000100 */
        /* <DEDUP_REMOVED lines=13> */
[----:B------:R-:W-:Y:S01]  /*0380*/  NOP ;  /* 0x0000000000007918 */ /* 0x000fe20000000000 */
.L_x_3:
[----:B0-----:R-:W-:Y:S05]  /*0390*/  BSYNC B0 ;  /* 0x0000000000007941 */ /* 0x001fea0003800000 */
.L_x_2:
[----:B------:R-:W0:Y:S01]  /*03a0*/  SHFL.IDX PT, R6, R0, RZ, 0x1f ;  /* 0x00001fff00067589 */ /* 0x000e2200000e0000 */
[----:B------:R-:W-:Y:S01]  /*03b0*/  SHF.R.S32.HI R3, RZ, 0x1f, R4 ;  /* 0x0000001fff037819 */ /* 0x000fe20000011404 */
[----:B------:R-:W5:Y:S01]  /*03c0*/  S2UR UR12, SR_CTAID.X ;  /* 0x00000000000c79c3 */ /* 0x000f620000002500 */
[----:B------:R-:W-:Y:S01]  /*03d0*/  ELECT P0, URZ, PT ;  /* 0x00000000003f782f */ /* 0x000fe20003800000 */
[----:B------:R1:W2:Y:S01]  /*03e0*/  SHFL.IDX PT, R13, R0, RZ, 0x1f ;  /* 0x00001fff000d7589 */ /* 0x0002a200000e0000 */
[----:B------:R-:W-:Y:S01]  /*03f0*/  LEA.HI R3, R3, R4, RZ, 0x7 ;  /* 0x0000000403037211 */ /* 0x000fe200078f38ff */
[----:B------:R-:W-:Y:S01]  /*0400*/  ULDC UR4, c[0x0][0x150] ;  /* 0x0000540000047ab9 */ /* 0x000fe20000000800 */
[----:B------:R-:W-:Y:S01]  /*0410*/  ELECT P1, URZ, PT ;  /* 0x00000000003f782f */ /* 0x000fe20003820000 */
[----:B------:R-:W3:Y:S01]  /*0420*/  SHFL.IDX PT, R17, R7, RZ, 0x1f ;  /* 0x00001fff07117589 */ /* 0x000ee200000e0000 */
[----:B------:R-:W-:Y:S01]  /*0430*/  LOP3.LUT R3, R3, 0xffffff80, RZ, 0xc0, !PT ;  /* 0xffffff8003037812 */ /* 0x000fe200078ec0ff */
[----:B------:R-:W4:Y:S01]  /*0440*/  LDC R15, c[0x0][0x144] ;  /* 0x00005100ff0f7b82 */ /* 0x000f220000000800 */
[----:B------:R-:W-:Y:S01]  /*0450*/  ULDC UR5, c[0x0][0x154] ;  /* 0x0000550000057ab9 */ /* 0x000fe20000000800 */
[----:B-1----:R-:W-:Y:S01]  /*0460*/  SHF.R.S32.HI R0, RZ, 0x1f, R9 ;  /* 0x0000001fff007819 */ /* 0x002fe20000011409 */
[----:B------:R-:W-:Y:S01]  /*0470*/  UMOV UR11, 0x80 ;  /* 0x00000080000b7882 */ /* 0x000fe20000000000 */
[----:B------:R-:W-:Y:S01]  /*0480*/  IMAD.IADD R5, R4, 0x1, -R3 ;  /* 0x0000000104057824 */ /* 0x000fe200078e0a03 */
[----:B------:R-:W-:Y:S01]  /*0490*/  NOP ;  /* 0x0000000000007918 */ /* 0x000fe20000000000 */
[----:B------:R-:W-:Y:S01]  /*04a0*/  LEA.HI R0, R0, R9, RZ, 0x2 ;  /* 0x0000000900007211 */ /* 0x000fe200078f10ff */
[----:B------:R-:W-:Y:S01]  /*04b0*/  NOP ;  /* 0x0000000000007918 */ /* 0x000fe20000000000 */
[----:B------:R-:W1:Y:S01]  /*04c0*/  LDC R16, c[0x0][0x140] ;  /* 0x00005000ff107b82 */ /* 0x000e620000000800 */
[----:B------:R-:W-:Y:S01]  /*04d0*/  SHF.R.S32.HI R8, RZ, 0x1f, R5 ;  /* 0x0000001fff087819 */ /* 0x000fe20000011405 */
[----:B------:R-:W-:Y:S01]  /*04e0*/  VIADD R36, R10, 0xffffffff ;  /* 0xffffffff0a247836 */ /* 0x000fe20000000000 */
[----:B------:R-:W-:Y:S01]  /*04f0*/  LOP3.LUT R0, R0, 0x3ffffffc, RZ, 0xc0, !PT ;  /* 0x3ffffffc00007812 */ /* 0x000fe200078ec0ff */
[----:B------:R-:W-:Y:S01]  /*0500*/  IMAD.MOV.U32 R89, RZ, RZ, 0x1 ;  /* 0x00000001ff597424 */ /* 0x000fe200078e00ff */
[----:B------:R-:W-:-:S02]  /*0510*/  LEA.HI R3, R8, R5, RZ, 0x3 ;  /* 0x0000000508037211 */ /* 0x000fc400078f18ff */
[----:B0-----:R-:W-:Y:S01]  /*0520*/  ISETP.NE.OR P0, PT, R6, RZ, !P0 ;  /* 0x000000ff0600720c */ /* 0x001fe20004705670 */
[----:B------:R-:W-:Y:S01]  /*0530*/  IMAD.IADD R9, R9, 0x1, -R0 ;  /* 0x0000000109097824 */ /* 0x000fe200078e0a00 */
[----:B------:R-:W0:Y:S01]  /*0540*/  S2R R6, SR_CTAID.Y ;  /* 0x0000000000067919 */ /* 0x000e220000002600 */
[--C-:B------:R-:W-:Y:S01]  /*0550*/  SHF.R.S32.HI R11, RZ, 0x3, R3.reuse ;  /* 0x00000003ff0b7819 */ /* 0x100fe20000011403 */
[----:B------:R-:W3:Y:S01]  /*0560*/  LDC R21, c[0x0][0x148] ;  /* 0x00005200ff157b82 */ /* 0x000ee20000000800 */
[----:B------:R-:W-:Y:S02]  /*0570*/  SHF.R.S32.HI R12, RZ, 0x1f, R3 ;  /* 0x0000001fff0c7819 */ /* 0x000fe40000011403 */
[----:B-----5:R-:W-:Y:S02]  /*0580*/  I2FP.F32.U32 R3, UR12 ;  /* 0x0000000c00037c45 */ /* 0x020fe40008201000 */
[----:B------:R-:W-:Y:S02]  /*0590*/  LEA.HI R12, R12, R11, RZ, 0x2 ;  /* 0x0000000b0c0c7211 */ /* 0x000fe400078f10ff */
[----:B--2---:R-:W-:Y:S01]  /*05a0*/  ISETP.NE.OR P1, PT, R13, RZ, !P1 ;  /* 0x000000ff0d00720c */ /* 0x004fe20004f25670 */
[----:B------:R-:W-:Y:S01]  /*05b0*/  FMUL R14, R3, UR4 ;  /* 0x00000004030e7c20 */ /* 0x000fe20008400000 */
[----:B------:R-:W-:Y:S01]  /*05c0*/  LOP3.LUT R12, R12, 0xfffffffc, RZ, 0xc0, !PT ;  /* 0xfffffffc0c0c7812 */ /* 0x000fe200078ec0ff */
[----:B------:R-:W-:Y:S01]  /*05d0*/  VOTEU.ALL UP2, P0 ;  /* 0x00000000003f7886 */ /* 0x000fe20000040000 */
[----:B------:R-:W-:Y:S01]  /*05e0*/  SHF.R.S32.HI R3, RZ, 0x1f, R2 ;  /* 0x0000001fff037819 */ /* 0x000fe20000011402 */
[----:B------:R-:W-:Y:S01]  /*05f0*/  UMOV UR4, 0x20 ;  /* 0x0000002000047882 */ /* 0x000fe20000000000 */
[----:B-1----:R-:W-:Y:S01]  /*0600*/  ISETP.EQ.U32.AND P2, PT, R16, 0x1, PT ;  /* 0x000000011000780c */ /* 0x002fe20003f42070 */
[----:B------:R-:W-:Y:S01]  /*0610*/  IMAD.IADD R12, R11, 0x1, -R12 ;  /* 0x000000010b0c7824 */ /* 0x000fe200078e0a0c */
[----:B------:R-:W-:Y:S01]  /*0620*/  LEA.HI R3, R3, R2, RZ, 0x2 ;  /* 0x0000000203037211 */ /* 0x000fe200078f10ff */
[----:B------:R-:W1:Y:S01]  /*0630*/  F2I.U32.TRUNC.NTZ R14, R14 ;  /* 0x0000000e000e7305 */ /* 0x000e62000020f000 */
[----:B------:R-:W2:Y:S01]  /*0640*/  @!UP2 S2UR UR7, SR_CgaCtaId ;  /* 0x000000000007a9c3 */ /* 0x000ea20000008800 */
[----:B------:R-:W-:Y:S01]  /*0650*/  IMAD R12, R9, 0x4, R12 ;  /* 0x00000004090c7824 */ /* 0x000fe200078e020c */
[----:B------:R-:W-:Y:S01]  /*0660*/  LOP3.LUT R3, R3, 0xfffffffc, RZ, 0xc0, !PT ;  /* 0xfffffffc03037812 */ /* 0x000fe200078ec0ff */
[----:B------:R-:W-:Y:S01]  /*0670*/  VOTEU.ALL UP3, P1 ;  /* 0x00000000003f7886 */ /* 0x000fe20000860000 */
[----:B------:R-:W-:Y:S01]  /*0680*/  @!UP2 UMOV UR6, 0x400 ;  /* 0x000004000006a882 */ /* 0x000fe20000000000 */
[----:B------:R-:W-:Y:S01]  /*0690*/  VOTEU.ALL UP4, P1 ;  /* 0x00000000003f7886 */ /* 0x000fe20000880000 */
[----:B------:R-:W-:Y:S01]  /*06a0*/  VOTEU.ALL UP5, P1 ;  /* 0x00000000003f7886 */ /* 0x000fe200008a0000 */
[----:B------:R-:W-:Y:S01]  /*06b0*/  IMAD.IADD R9, R2, 0x1, -R3 ;  /* 0x0000000102097824 */ /* 0x000fe200078e0a03 */
[----:B------:R-:W-:Y:S01]  /*06c0*/  SHF.R.S32.HI R3, RZ, 0x1f, R12 ;  /* 0x0000001fff037819 */ /* 0x000fe2000001140c */
[----:B------:R-:W5:Y:S01]  /*06d0*/  @!UP3 S2UR UR10, SR_CgaCtaId ;  /* 0x00000000000ab9c3 */ /* 0x000f620000008800 */
[----:B------:R-:W-:Y:S01]  /*06e0*/  @!UP3 UMOV UR9, 0x400 ;  /* 0x000004000009b882 */ /* 0x000fe20000000000 */
[----:B------:R-:W-:Y:S01]  /*06f0*/  VOTEU.ALL UP0, P0 ;  /* 0x00000000003f7886 */ /* 0x000fe20000000000 */
[----:B------:R-:W-:Y:S01]  /*0700*/  LEA.HI R3, R3, R12, RZ, 0x2 ;  /* 0x0000000c03037211 */ /* 0x000fe200078f10ff */
[----:B------:R-:W-:Y:S01]  /*0710*/  VOTEU.ALL UP1, P0 ;  /* 0x00000000003f7886 */ /* 0x000fe20000020000 */
[----:B0-----:R-:W-:Y:S01]  /*0720*/  I2FP.F32.U32 R0, R6 ;  /* 0x0000000600007245 */ /* 0x001fe20000201000 */
[----:B-1----:R-:W-:Y:S01]  /*0730*/  IMAD.MOV R14, RZ, RZ, -R14 ;  /* 0x000000ffff0e7224 */ /* 0x002fe200078e0a0e */
[----:B------:R-:W-:Y:S01]  /*0740*/  LOP3.LUT R11, R3, 0xfffffffc, RZ, 0xc0, !PT ;  /* 0xfffffffc030b7812 */ /* 0x000fe200078ec0ff */
[----:B------:R-:W-:Y:S01]  /*0750*/  IMAD.SHL.U32 R3, R12, 0x4, RZ ;  /* 0x000000040c037824 */ /* 0x000fe200078e00ff */
[----:B------:R-:W-:Y:S01]  /*0760*/  LOP3.LUT P0, RZ, R5, 0x7, RZ, 0xc0, !PT ;  /* 0x0000000705ff7812 */ /* 0x000fe2000780c0ff */
[----:B----4-:R-:W-:-:S02]  /*0770*/  IMAD R20, R15, R14, UR12 ;  /* 0x0000000c0f147e24 */ /* 0x010fc4000f8e020e */
[----:B------:R-:W-:Y:S01]  /*0780*/  FMUL R0, R0, UR5 ;  /* 0x0000000500007c20 */ /* 0x000fe20008400000 */
[C---:B------:R-:W-:Y:S01]  /*0790*/  IMAD.IADD R11, R12.reuse, 0x1, -R11 ;  /* 0x000000010c0b7824 */ /* 0x040fe200078e0a0b */
[----:B------:R-:W-:Y:S01]  /*07a0*/  LOP3.LUT R88, R12, 0xc, R3, 0x78, !PT ;  /* 0x0000000c0c587812 */ /* 0x000fe200078e7803 */
[----:B------:R-:W-:-:S04]  /*07b0*/  @!UP2 UIADD3 UR4, -UR4, 0x100000, URZ ;  /* 0x001000000404a890 */ /* 0x000fc8000fffe13f */
[----:B------:R-:W-:Y:S02]  /*07c0*/  @!UP2 USHF.L.U32 UR5, UR4, 0xb, URZ ;  /* 0x0000000b0405a899 */ /* 0x000fe4000800063f */
[----:B------:R-:W-:Y:S01]  /*07d0*/  @!UP2 USHF.L.U32 UR4, UR4, 0x1, URZ ;  /* 0x000000010404a899 */ /* 0x000fe2000800063f */
[----:B------:R-:W-:Y:S01]  /*07e0*/  ISETP.GE.U32.AND P6, PT, R36, 0x2, PT ;  /* 0x000000022400780c */ /* 0x000fe20003fc6070 */
[----:B--2---:R-:W-:Y:S01]  /*07f0*/  @!UP2 ULEA UR8, UR7, UR6, 0x18 ;  /* 0x000000060708a291 */ /* 0x004fe2000f8ec03f */
[----:B------:R-:W-:Y:S01]  /*0800*/  ISETP.NE.AND P4, PT, R11, R20, PT ;  /* 0x000000140b00720c */ /* 0x000fe20003f85270 */
[----:B------:R-:W0:Y:S01]  /*0810*/  F2I.U32.TRUNC.NTZ R0, R0 ;  /* 0x0000000000007305 */ /* 0x000e22000020f000 */
[----:B------:R-:W-:-:S04]  /*0820*/  @!UP3 UIADD3 UR6, -UR11, 0x100000, URZ ;  /* 0x001000000b06b890 */ /* 0x000fc8000fffe13f */
[----:B------:R-:W-:Y:S02]  /*0830*/  @!UP3 USHF.L.U32 UR7, UR6, 0xb, URZ ;  /* 0x0000000b0607b899 */ /* 0x000fe4000800063f */
[----:B------:R-:W-:Y:S01]  /*0840*/  @!UP3 USHF.L.U32 UR6, UR6, 0x1, URZ ;  /* 0x000000010606b899 */ /* 0x000fe2000800063f */
[----:B------:R-:W-:Y:S01]  /*0850*/  ISETP.LT.U32.AND P0, PT, R88, 0x10, !P0 ;  /* 0x000000105800780c */ /* 0x000fe20004701070 */
[----:B------:R-:W-:Y:S01]  /*0860*/  VOTEU.ALL UP2, P1 ;  /* 0x00000000003f7886 */ /* 0x000fe20000840000 */
[----:B---3--:R-:W-:Y:S01]  /*0870*/  R2UR UR43, R17 ;  /* 0x00000000112b72ca */ /* 0x008fe200000e0000 */
[----:B-----5:R-:W-:Y:S01]  /*0880*/  @!UP3 ULEA UR9, UR10, UR9, 0x18 ;  /* 0x000000090a09b291 */ /* 0x020fe2000f8ec03f */
[----:B------:R-:W-:Y:S01]  /*0890*/  ISETP.NE.AND P3, PT, R10, RZ, PT ;  /* 0x000000ff0a00720c */ /* 0x000fe20003f65270 */
[----:B------:R-:W-:Y:S01]  /*08a0*/  VOTEU.ALL UP3, P1 ;  /* 0x00000000003f7886 */ /* 0x000fe20000860000 */
[----:B------:R-:W-:Y:S01]  /*08b0*/  ISETP.NE.AND P1, PT, R9, 0x3, PT ;  /* 0x000000030900780c */ /* 0x000fe20003f25270 */
[----:B------:R-:W1:Y:S02]  /*08c0*/  FENCE.VIEW.ASYNC.S ;  /* 0x00000000000073c6 */ /* 0x000e640000000000 */
[----:B-1----:R1:W2:Y:S01]  /*08d0*/  @!UP0 SYNCS.EXCH.64 URZ, [UR8+0xc0], UR4 ;  /* 0x0000c004083f85b2 */ /* 0x0022a20008000100 */
[----:B------:R-:W-:-:S02]  /*08e0*/  @P4 SHF.R.S32.HI R3, RZ, 0x1f, R88 ;  /* 0x0000001fff034819 */ /* 0x000fc40000011458 */
[----:B------:R-:W-:Y:S01]  /*08f0*/  ISETP.EQ.OR P1, PT, R9, RZ, !P1 ;  /* 0x000000ff0900720c */ /* 0x000fe20004f22670 */
[----:B0-----:R-:W-:Y:S01]  /*0900*/  IMAD.MOV R24, RZ, RZ, -R0 ;  /* 0x000000ffff187224 */ /* 0x001fe200078e0a00 */
[----:B------:R-:W-:Y:S02]  /*0910*/  @P4 LEA.HI R3, R3, R88, RZ, 0x2 ;  /* 0x0000005803034211 */ /* 0x000fe400078f10ff */
[----:B------:R-:W-:Y:S01]  /*0920*/  ISETP.EQ.AND P1, PT, R10, RZ, P1 ;  /* 0x000000ff0a00720c */ /* 0x000fe20000f22270 */
[----:B------:R-:W-:Y:S01]  /*0930*/  IMAD R0, R21, R24, R6 ;  /* 0x0000001815007224 */ /* 0x000fe200078e0206 */
[----:B------:R-:W-:Y:S02]  /*0940*/  @P4 SHF.R.S32.HI R3, RZ, 0x2, R3 ;  /* 0x00000002ff034819 */ /* 0x000fe40000011403 */
[----:B------:R-:W-:Y:S02]  /*0950*/  SEL R23, RZ, 0x1, !P1 ;  /* 0x00000001ff177807 */ /* 0x000fe40004800000 */
[----:B------:R-:W-:Y:S01]  /*0960*/  @P4 ISETP.NE.AND P5, PT, R3, R0, PT ;  /* 0x000000000300420c */ /* 0x000fe20003fa5270 */
[----:B------:R1:W0:Y:S01]  /*0970*/  @!UP1 SYNCS.EXCH.64 URZ, [UR8+0xc8], UR4 ;  /* 0x0000c804083f95b2 */ /* 0x0002220008000100 */
[----:B------:R-:W-:Y:S01]  /*0980*/  NOP ;  /* 0x0000000000007918 */ /* 0x000fe20000000000 */
[----:B------:R-:W-:-:S02]  /*0990*/  SEL R0, RZ, 0x1, !P0 ;  /* 0x00000001ff007807 */ /* 0x000fc40004000000 */
[----:B------:R-:W-:Y:S02]  /*09a0*/  @P4 SEL R89, RZ, 0x1, P5 ;  /* 0x00000001ff594807 */ /* 0x000fe40002800000 */
[----:B------:R-:W-:Y:S02]  /*09b0*/  SEL R23, R23, 0x2, P6 ;  /* 0x0000000217177807 */ /* 0x000fe40003000000 */
[----:B------:R-:W-:Y:S01]  /*09c0*/  LOP3.LUT R89, R89, R0, RZ, 0xc0, !PT ;  /* 0x0000000059597212 */ /* 0x000fe200078ec0ff */
[----:B------:R1:W3:Y:S01]  /*09d0*/  @!UP2 SYNCS.EXCH.64 URZ, [UR9+0xa0], UR6 ;  /* 0x0000a006093fa5b2 */ /* 0x0002e20008000100 */
[----:B------:R1:W4:Y:S01]  /*09e0*/  @!UP3 SYNCS.EXCH.64 URZ, [UR9+0xa8], UR6 ;  /* 0x0000a806093fb5b2 */ /* 0x0003220008000100 */
[----:B------:R1:W0:Y:S01]  /*09f0*/  @!UP4 SYNCS.EXCH.64 URZ, [UR9+0xb0], UR6 ;  /* 0x0000b006093fc5b2 */ /* 0x0002220008000100 */
[----:B------:R1:W0:Y:S01]  /*0a00*/  @!UP5 SYNCS.EXCH.64 URZ, [UR9+0xb8], UR6 ;  /* 0x0000b806093fd5b2 */ /* 0x0002220008000100 */
[----:B------:R-:W-:Y:S01]  /*0a10*/  NOP ;  /* 0x0000000000007918 */ /* 0x000fe20000000000 */
[----:B-12---:R-:W-:Y:S05]  /*0a20*/  @!P2 BRA `(.L_x_4) ;  /* 0x000000000008a947 */ /* 0x006fea0003800000 */
[----:B0--34-:R-:W-:Y:S01]  /*0a30*/  UCGABAR_ARV ;  /* 0x00000000000079c7 */ /* 0x019fe20008000000 */
[----:B------:R-:W-:Y:S05]  /*0a40*/  BRA `(.L_x_5) ;  /* 0x0000000000047947 */ /* 0x000fea0003800000 */
.L_x_4:
[----:B0--34-:R-:W-:Y:S01]  /*0a50*/  NOP ;  /* 0x0000000000007918 */ /* 0x019fe20000000000 */
.L_x_5:
[----:B------:R-:W-:Y:S01]  /*0a60*/  ULDC.64 UR4, c[0x0][0x598] ;  /* 0x0001660000047ab9 */ /* 0x000fe20000000a00 */
[----:B------:R-:W-:Y:S01]  /*0a70*/  ULDC.64 UR36, c[0x0][0x208] ;  /* 0x0000820000247ab9 */ /* 0x000fe20000000a00 */
[----:B------:R-:W-:-:S04]  /*0a80*/  ISETP.NE.U32.AND P0, PT, RZ, UR4, PT ;  /* 0x00000004ff007c0c */ /* 0x000fc8000bf05070 */
[----:B------:R-:W-:-:S13]  /*0a90*/  ISETP.NE.AND.EX P0, PT, RZ, UR5, PT, P0 ;  /* 0x00000005ff007c0c */ /* 0x000fda000bf05300 */
[----:B------:R-:W-:Y:S05]  /*0aa0*/  @!P0 BRA `(.L_x_6) ;  /* 0x00000000001c8947 */ /* 0x000fea0003800000 */
[----:B------:R-:W0:Y:S02]  /*0ab0*/  LDC.64 R2, c[0x0][0x598] ;  /* 0x00016600ff027b82 */ /* 0x000e240000000a00 */
[----:B0-----:R-:W2:Y:S02]  /*0ac0*/  LDG.E.64 R2, desc[UR36][R2.64] ;  /* 0x0000002402027981 */ /* 0x001ea4000c1e1b00 */
[----:B--2---:R-:W-:-:S04]  /*0ad0*/  ISETP.NE.U32.AND P0, PT, R2, RZ, PT ;  /* 0x000000ff0200720c */ /* 0x004fc80003f05070 */
[----:B------:R-:W-:-:S13]  /*0ae0*/  ISETP.NE.AND.EX P0, PT, R3, RZ, PT, P0 ;  /* 0x000000ff0300720c */ /* 0x000fda0003f05300 */
[----:B------:R-:W-:Y:S05]  /*0af0*/  @!P0 BRA `(.L_x_6) ;  /* 0x0000000000088947 */ /* 0x000fea0003800000 */
[----:B------:R0:W5:Y:S01]  /*0b00*/  LD.E R90, desc[UR36][R2.64] ;  /* 0x00000024025a7980 */ /* 0x000162000c101900 */
[----:B------:R-:W-:Y:S05]  /*0b10*/  BRA `(.L_x_7) ;  /* 0x0000000000247947 */ /* 0x000fea0003800000 */
.L_x_6:
[----:B------:R-:W-:Y:S02]  /*0b20*/  ULDC.64 UR4, c[0x0][0x588] ;  /* 0x0001620000047ab9 */ /* 0x000fe40000000a00 */
[----:B------:R-:W-:-:S04]  /*0b30*/  ISETP.NE.U32.AND P0, PT, RZ, UR4, PT ;  /* 0x00000004ff007c0c */ /* 0x000fc8000bf05070 */
[----:B------:R-:W-:-:S13]  /*0b40*/  ISETP.NE.AND.EX P0, PT, RZ, UR5, PT, P0 ;  /* 0x00000005ff007c0c */ /* 0x000fda000bf05300 */
[----:B------:R-:W-:Y:S05]  /*0b50*/  @!P0 BRA `(.L_x_8) ;  /* 0x00000000000c8947 */ /* 0x000fea0003800000 */
[----:B------:R-:W0:Y:S02]  /*0b60*/  LDC.64 R90, c[0x0][0x588] ;  /* 0x00016200ff5a7b82 */ /* 0x000e240000000a00 */
[----:B0-----:R1:W5:Y:S01]  /*0b70*/  LDG.E R90, desc[UR36][R90.64] ;  /* 0x000000245a5a7981 */ /* 0x001362000c1e1900 */
[----:B------:R-:W-:Y:S05]  /*0b80*/  BRA `(.L_x_7) ;  /* 0x0000000000087947 */ /* 0x000fea0003800000 */
.L_x_8:
[----:B------:R-:W-:Y:S02]  /*0b90*/  ULDC UR4, c[0x0][0x580] ;  /* 0x0001600000047ab9 */ /* 0x000fe40000000800 */
[----:B------:R-:W-:-:S07]  /*0ba0*/  IMAD.U32 R90, RZ, RZ, UR4 ;  /* 0x00000004ff5a7e24 */ /* 0x000fce000f8e00ff */
.L_x_7:
[----:B------:R-:W-:Y:S02]  /*0bb0*/  ULDC.64 UR4, c[0x0][0x5a0] ;  /* 0x0001680000047ab9 */ /* 0x000fe40000000a00 */
[----:B------:R-:W-:-:S04]  /*0bc0*/  ISETP.NE.U32.AND P0, PT, RZ, UR4, PT ;  /* 0x00000004ff007c0c */ /* 0x000fc8000bf05070 */
[----:B------:R-:W-:-:S13]  /*0bd0*/  ISETP.NE.AND.EX P0, PT, RZ, UR5, PT, P0 ;  /* 0x00000005ff007c0c */ /* 0x000fda000bf05300 */
[----:B------:R-:W-:Y:S05]  /*0be0*/  @!P0 BRA `(.L_x_9) ;  /* 0x00000000001c8947 */ /* 0x000fea0003800000 */
[----:B0-----:R-:W0:Y:S02]  /*0bf0*/  LDC.64 R2, c[0x0][0x5a0] ;  /* 0x00016800ff027b82 */ /* 0x001e240000000a00 */
[----:B0-----:R-:W2:Y:S02]  /*0c00*/  LDG.E.64 R2, desc[UR36][R2.64] ;  /* 0x0000002402027981 */ /* 0x001ea4000c1e1b00 */
[----:B--2---:R-:W-:-:S04]  /*0c10*/  ISETP.NE.U32.AND P0, PT, R2, RZ, PT ;  /* 0x000000ff0200720c */ /* 0x004fc80003f05070 */
[----:B------:R-:W-:-:S13]  /*0c20*/  ISETP.NE.AND.EX P0, PT, R3, RZ, PT, P0 ;  /* 0x000000ff0300720c */ /* 0x000fda0003f05300 */
[----:B------:R-:W-:Y:S05]  /*0c30*/  @!P0 BRA `(.L_x_9) ;  /* 0x0000000000088947 */ /* 0x000fea0003800000 */
[----:B-1----:R0:W5:Y:S01]  /*0c40*/  LD.E R91, desc[UR36][R2.64] ;  /* 0x00000024025b7980 */ /* 0x002162000c101900 */
[----:B------:R-:W-:Y:S05]  /*0c50*/  BRA `(.L_x_10) ;  /* 0x0000000000247947 */ /* 0x000fea0003800000 */
.L_x_9:
[----:B------:R-:W-:Y:S02]  /*0c60*/  ULDC.64 UR4, c[0x0][0x590] ;  /* 0x0001640000047ab9 */ /* 0x000fe40000000a00 */
[----:B------:R-:W-:-:S04]  /*0c70*/  ISETP.NE.U32.AND P0, PT, RZ, UR4, PT ;  /* 0x00000004ff007c0c */ /* 0x000fc8000bf05070 */
[----:B------:R-:W-:-:S13]  /*0c80*/  ISETP.NE.AND.EX P0, PT, RZ, UR5, PT, P0 ;  /* 0x00000005ff007c0c */ /* 0x000fda000bf05300 */
[----:B------:R-:W-:Y:S05]  /*0c90*/  @!P0 BRA `(.L_x_11) ;  /* 0x00000000000c8947 */ /* 0x000fea0003800000 */
[----:B0-----:R-:W1:Y:S02]  /*0ca0*/  LDC.64 R2, c[0x0][0x590] ;  /* 0x00016400ff027b82 */ /* 0x001e640000000a00 */
[----:B-1----:R1:W5:Y:S01]  /*0cb0*/  LDG.E R91, desc[UR36][R2.64] ;  /* 0x00000024025b7981 */ /* 0x002362000c1e1900 */
[----:B------:R-:W-:Y:S05]  /*0cc0*/  BRA `(.L_x_10) ;  /* 0x0000000000087947 */ /* 0x000fea0003800000 */
.L_x_11:
[----:B------:R-:W-:Y:S02]  /*0cd0*/  ULDC UR4, c[0x0][0x584] ;  /* 0x0001610000047ab9 */ /* 0x000fe40000000800 */
[----:B-1----:R-:W-:-:S07]  /*0ce0*/  IMAD.U32 R91, RZ, RZ, UR4 ;  /* 0x00000004ff5b7e24 */ /* 0x002fce000f8e00ff */
.L_x_10:
[----:B01----:R-:W0:Y:S01]  /*0cf0*/  LDC R2, c[0x0][0x65c] ;  /* 0x00019700ff027b82 */ /* 0x003e220000000800 */
[----:B------:R-:W-:Y:S01]  /*0d00*/  ULDC UR6, c[0x0][0x28c] ;  /* 0x0000a30000067ab9 */ /* 0x000fe20000000800 */
[----:B------:R-:W-:Y:S01]  /*0d10*/  ISETP.NE.AND P0, PT, R10, 0x2, PT ;  /* 0x000000020a00780c */ /* 0x000fe20003f05270 */
[----:B------:R-:W-:Y:S01]  /*0d20*/  UIADD3 UR6, UR6, 0x3f, URZ ;  /* 0x0000003f06067890 */ /* 0x000fe2000fffe03f */
[----:B------:R-:W-:Y:S01]  /*0d30*/  IMAD.U32 R10, RZ, RZ, UR12 ;  /* 0x0000000cff0a7e24 */ /* 0x000fe2000f8e00ff */
[----:B------:R-:W-:Y:S01]  /*0d40*/  UMOV UR38, URZ ;  /* 0x0000003f00267c82 */ /* 0x000fe20008000000 */
[----:B------:R-:W-:Y:S01]  /*0d50*/  UMOV UR39, URZ ;  /* 0x0000003f00277c82 */ /* 0x000fe20008000000 */
[----:B------:R-:W-:Y:S01]  /*0d60*/  USHF.R.S32.HI UR7, URZ, 0x1f, UR6 ;  /* 0x0000001f3f077899 */ /* 0x000fe20008011406 */
[----:B------:R-:W-:-:S03]  /*0d70*/  ULDC.64 UR8, c[0x0][0x650] ;  /* 0x0001940000087ab9 */ /* 0x000fc60000000a00 */
[----:B------:R-:W-:-:S04]  /*0d80*/  ULEA.HI UR7, UR7, UR6, URZ, 0x6 ;  /* 0x0000000607077291 */ /* 0x000fc8000f8f303f */
[----:B------:R-:W-:Y:S01]  /*0d90*/  USHF.R.S32.HI UR40, URZ, 0x6, UR7 ;  /* 0x000000063f287899 */ /* 0x000fe20008011407 */
[----:B0-----:R-:W-:-:S13]  /*0da0*/  ISETP.NE.AND P1, PT, R2, 0x1, PT ;  /* 0x000000010200780c */ /* 0x001fda0003f25270 */
[----:B------:R-:W0:Y:S01]  /*0db0*/  @P1 LDC R17, c[0x0][0x10] ;  /* 0x00000400ff111b82 */ /* 0x000e220000000800 */
[----:B------:R-:W-:Y:S02]  /*0dc0*/  @P1 IMAD.MOV.U32 R7, RZ, RZ, RZ ;  /* 0x000000ffff071224 */ /* 0x000fe400078e00ff */
[----:B------:R-:W-:-:S05]  /*0dd0*/  @P1 IMAD.MOV.U32 R11, RZ, RZ, RZ ;  /* 0x000000ffff0b1224 */ /* 0x000fca00078e00ff */
[----:B------:R-:W1:Y:S01]  /*0de0*/  @!P1 LDC R3, c[0x0][0xc] ;  /* 0x00000300ff039b82 */ /* 0x000e620000000800 */
[----:B------:R-:W-:Y:S01]  /*0df0*/  ULDC UR4, c[0x0][0xc] ;  /* 0x0000030000047ab9 */ /* 0x000fe20000000800 */
[----:B------:R-:W-:Y:S02]  /*0e00*/  ULDC UR5, c[0x0][0x10] ;  /* 0x0000040000057ab9 */ /* 0x000fe40000000800 */
[----:B------:R-:W-:-:S04]  /*0e10*/  UIMAD.WIDE.U32 UR4, UR4, UR5, URZ ;  /* 0x00000005040472a5 */ /* 0x000fc8000f8e003f */
[----:B------:R-:W2:Y:S01]  /*0e20*/  LDC R0, c[0x0][0x14] ;  /* 0x00000500ff007b82 */ /* 0x000ea20000000800 */
[----:B0-----:R-:W-:-:S04]  /*0e30*/  @P1 IMAD.WIDE.U32 R16, R17, UR12, R6 ;  /* 0x0000000c11101c25 */ /* 0x001fc8000f8e0006 */
[----:B------:R-:W-:Y:S02]  /*0e40*/  @P1 IMAD.IADD R17, R17, 0x1, R11 ;  /* 0x0000000111111824 */ /* 0x000fe400078e020b */
[----:B------:R-:W-:Y:S02]  /*0e50*/  IMAD.MOV.U32 R11, RZ, RZ, RZ ;  /* 0x000000ffff0b7224 */ /* 0x000fe400078e00ff */
[----:B-1----:R-:W-:-:S04]  /*0e60*/  @!P1 IMAD.WIDE.U32 R10, R6, R3, R10 ;  /* 0x00000003060a9225 */ /* 0x002fc800078e000a */
[----:B------:R-:W-:Y:S02]  /*0e70*/  @!P1 IMAD.MOV.U32 R16, RZ, RZ, R10 ;  /* 0x000000ffff109224 */ /* 0x000fe400078e000a */
[----:B--2---:R-:W-:-:S04]  /*0e80*/  IMAD.WIDE.U32 R12, R0, UR4, RZ ;  /* 0x00000004000c7c25 */ /* 0x004fc8000f8e00ff */
[----:B------:R-:W-:Y:S01]  /*0e90*/  IMAD R3, R0, UR5, RZ ;  /* 0x0000000500037c24 */ /* 0x000fe2000f8e02ff */
[----:B------:R0:W-:Y:S01]  /*0ea0*/  STL.64 [R1], R12 ;  /* 0x0000000c01007387 */ /* 0x0001e20000100a00 */
[----:B------:R-:W-:Y:S02]  /*0eb0*/  @!P1 IMAD.MOV.U32 R17, RZ, RZ, R11 ;  /* 0x000000ffff119224 */ /* 0x000fe400078e000b */
[----:B------:R-:W-:Y:S01]  /*0ec0*/  IMAD.IADD R0, R13, 0x1, R3 ;  /* 0x000000010d007824 */ /* 0x000fe200078e0203 */
[----:B------:R-:W-:Y:S06]  /*0ed0*/  @P0 BRA `(.L_x_12) ;  /* 0x0000000000200947 */ /* 0x000fec0003800000 */
[----:B------:R-:W-:Y:S01]  /*0ee0*/  UISETP.GE.U32.AND UP0, UPT, UR40, 0x9, UPT ;  /* 0x000000092800788c */ /* 0x000fe2000bf06070 */
[----:B------:R-:W-:Y:S01]  /*0ef0*/  IADD3 R16, P0, R16, R12, RZ ;  /* 0x0000000c10107210 */ /* 0x000fe20007f1e0ff */
[----:B------:R-:W-:Y:S01]  /*0f00*/  UIMAD.WIDE.U32 UR4, UR40, 0x38e38e39, URZ ;  /* 0x38e38e39280478a5 */ /* 0x000fe2000f8e003f */
[----:B------:R-:W-:-:S03]  /*0f10*/  UMOV UR39, URZ ;  /* 0x0000003f00277c82 */ /* 0x000fc60008000000 */
[----:B------:R-:W-:Y:S01]  /*0f20*/  USHF.R.U32.HI UR4, URZ, 0x1, UR5 ;  /* 0x000000013f047899 */ /* 0x000fe20008011605 */
[----:B------:R-:W-:-:S03]  /*0f30*/  IMAD.X R17, R0, 0x1, R17, P0 ;  /* 0x0000000100117824 */ /* 0x000fc600000e0611 */
[----:B------:R-:W-:Y:S02]  /*0f40*/  UIMAD UR38, UR4, -0x9, UR40 ;  /* 0xfffffff7042678a4 */ /* 0x000fe4000f8e0228 */
[----:B------:R-:W-:-:S12]  /*0f50*/  @UP0 ULOP3.LUT UR39, UR4, 0x1, URZ, 0xc0, !UPT ;  /* 0x0000000104270892 */ /* 0x000fd8000f8ec03f */
.L_x_12:
[----:B------:R-:W-:Y:S01]  /*0f60*/  ISETP.GE.U32.AND P0, PT, R16, UR8, PT ;  /* 0x0000000810007c0c */ /* 0x000fe2000bf06070 */
[----:B------:R-:W-:Y:S01]  /*0f70*/  IMAD.MOV.U32 R22, RZ, RZ, -0x1 ;  /* 0xffffffffff167424 */ /* 0x000fe200078e00ff */
[----:B------:R-:W-:Y:S01]  /*0f80*/  PRMT R3, RZ, 0x7610, R3 ;  /* 0x00007610ff037816 */ /* 0x000fe20000000003 */
[----:B------:R-:W-:Y:S01]  /*0f90*/  IMAD.MOV.U32 R18, RZ, RZ, -0x1 ;  /* 0xffffffffff127424 */ /* 0x000fe200078e00ff */
[----:B------:R-:W-:Y:S01]  /*0fa0*/  ISETP.GE.U32.AND.EX P0, PT, R17, UR9, PT, P0 ;  /* 0x0000000911007c0c */ /* 0x000fe2000bf06100 */
[----:B------:R-:W-:-:S12]  /*0fb0*/  IMAD.MOV.U32 R19, RZ, RZ, -0x1 ;  /* 0xffffffffff137424 */ /* 0x000fd800078e00ff */
[----:B------:R-:W-:Y:S05]  /*0fc0*/  @P0 BRA `(.L_x_13) ;  /* 0x0000000400280947 */ /* 0x000fea0003800000 */
[----:B------:R-:W1:Y:S01]  /*0fd0*/  LDC.64 R26, c[0x0][0x628] ;  /* 0x00018a00ff1a7b82 */ /* 0x000e620000000a00 */
[----:B------:R-:W-:Y:S02]  /*0fe0*/  IMAD.MOV.U32 R10, RZ, RZ, R16 ;  /* 0x000000ffff0a7224 */ /* 0x000fe400078e0010 */
[----:B------:R-:W-:-:S05]  /*0ff0*/  IMAD.MOV.U32 R11, RZ, RZ, R17 ;  /* 0x000000ffff0b7224 */ /* 0x000fca00078e0011 */
[----:B------:R-:W2:Y:S08]  /*1000*/  LDC R18, c[0x0][0x630] ;  /* 0x00018c00ff127b82 */ /* 0x000eb00000000800 */
[----:B------:R-:W3:Y:S01]  /*1010*/  LDC.64 R28, c[0x0][0x620] ;  /* 0x00018800ff1c7b82 */ /* 0x000ee20000000a00 */
[----:B-1----:R-:W-:-:S04]  /*1020*/  ISETP.NE.U32.AND P0, PT, R26, RZ, PT ;  /* 0x000000ff1a00720c */ /* 0x002fc80003f05070 */
[----:B------:R-:W-:-:S13]  /*1030*/  ISETP.NE.AND.EX P0, PT, R27, RZ, PT, P0 ;  /* 0x000000ff1b00720c */ /* 0x000fda0003f05300 */
[----:B--23--:R-:W-:Y:S05]  /*1040*/  @!P0 BRA `(.L_x_14) ;  /* 0x0000000000288947 */ /* 0x00cfea0003800000 */
[----:B------:R-:W1:Y:S02]  /*1050*/  LDC R3, c[0x0][0x634] ;  /* 0x00018d00ff037b82 */ /* 0x000e640000000800 */
[----:B-1----:R-:W-:-:S05]  /*1060*/  IADD3 R3, P0, R16, R3, RZ ;  /* 0x0000000310037210 */ /* 0x002fca0007f1e0ff */
[----:B------:R-:W-:-:S04]  /*1070*/  IMAD.X R19, RZ, RZ, R17, P0 ;  /* 0x000000ffff137224 */ /* 0x000fc800000e0611 */
[----:B------:R-:W-:-:S04]  /*1080*/  IMAD.WIDE.U32 R10, R19, R26, RZ ;  /* 0x0000001a130a7225 */ /* 0x000fc800078e00ff */
[----:B0-----:R-:W-:-:S04]  /*1090*/  IMAD.WIDE.U32 R12, P0, R3, R27, R10 ;  /* 0x0000001b030c7225 */ /* 0x001fc8000780000a */
[----:B------:R-:W-:-:S04]  /*10a0*/  IMAD.WIDE.U32 R10, R3, R26, RZ ;  /* 0x0000001a030a7225 */ /* 0x000fc800078e00ff */
[----:B------:R-:W-:Y:S01]  /*10b0*/  IMAD.X R15, RZ, RZ, RZ, P0 ;  /* 0x000000ffff0f7224 */ /* 0x000fe200000e06ff */
[----:B------:R-:W-:Y:S01]  /*10c0*/  IADD3 RZ, P0, R11, R12, RZ ;  /* 0x0000000c0bff7210 */ /* 0x000fe20007f1e0ff */
[----:B------:R-:W-:-:S04]  /*10d0*/  IMAD.MOV.U32 R14, RZ, RZ, R13 ;  /* 0x000000ffff0e7224 */ /* 0x000fc800078e000d */
[----:B------:R-:W-:-:S08]  /*10e0*/  IMAD.WIDE.U32.X R10, R19, R27, R14, P0 ;  /* 0x0000001b130a7225 */ /* 0x000fd000000e040e */
.L_x_14:
[----:B------:R-:W1:Y:S01]  /*10f0*/  LDC.64 R30, c[0x0][0x640] ;  /* 0x00019000ff1e7b82 */ /* 0x000e620000000a00 */
[-CC-:B------:R-:W-:Y:S01]  /*1100*/  SHF.R.U64 R33, R10, R18.reuse, R11.reuse ;  /* 0x000000120a217219 */ /* 0x180fe2000000120b */
[----:B------:R-:W-:Y:S01]  /*1110*/  IMAD.MOV.U32 R32, RZ, RZ, 0x1 ;  /* 0x00000001ff207424 */ /* 0x000fe200078e00ff */
[----:B------:R-:W-:Y:S02]  /*1120*/  SHF.R.U32.HI R3, RZ, R18, R11 ;  /* 0x00000012ff037219 */ /* 0x000fe4000001160b */
[----:B0-----:R-:W-:-:S03]  /*1130*/  IADD3 R13, P0, RZ, -R33, RZ ;  /* 0x80000021ff0d7210 */ /* 0x001fc60007f1e0ff */
[----:B------:R-:W0:Y:S02]  /*1140*/  LDC R14, c[0x0][0x618] ;  /* 0x00018600ff0e7b82 */ /* 0x000e240000000800 */
[----:B------:R-:W-:Y:S02]  /*1150*/  IMAD.X R3, RZ, RZ, ~R3, P0 ;  /* 0x000000ffff037224 */ /* 0x000fe400000e0e03 */
[----:B------:R-:W-:-:S04]  /*1160*/  IMAD.WIDE.U32 R10, R13, R28, R16 ;  /* 0x0000001c0d0a7225 */ /* 0x000fc800078e0010 */
[----:B------:R-:W2:Y:S01]  /*1170*/  LDC R15, c[0x0][0x608] ;  /* 0x00018200ff0f7b82 */ /* 0x000ea20000000800 */
[----:B------:R-:W-:-:S04]  /*1180*/  IMAD R12, R3, R28, RZ ;  /* 0x0000001c030c7224 */ /* 0x000fc800078e02ff */
[----:B------:R-:W-:Y:S02]  /*1190*/  IMAD R3, R13, R29, R12 ;  /* 0x0000001d0d037224 */ /* 0x000fe400078e020c */
[----:B------:R-:W-:Y:S01]  /*11a0*/  IMAD.MOV.U32 R12, RZ, RZ, -0x1 ;  /* 0xffffffffff0c7424 */ /* 0x000fe200078e00ff */
[----:B------:R-:W3:Y:S01]  /*11b0*/  LDC R27, c[0x0][0x658] ;  /* 0x00019600ff1b7b82 */ /* 0x000ee20000000800 */
[----:B------:R-:W-:Y:S01]  /*11c0*/  IMAD.IADD R3, R11, 0x1, R3 ;  /* 0x000000010b037824 */ /* 0x000fe200078e0203 */
[----:B-1----:R-:W-:-:S04]  /*11d0*/  ISETP.NE.U32.AND P0, PT, R30, RZ, PT ;  /* 0x000000ff1e00720c */ /* 0x002fc80003f05070 */
[----:B------:R-:W-:Y:S02]  /*11e0*/  ISETP.NE.AND.EX P0, PT, R31, RZ, PT, P0 ;  /* 0x000000ff1f00720c */ /* 0x000fe40003f05300 */
[----:B------:R-:W1:Y:S01]  /*11f0*/  LDC R26, c[0x0][0x600] ;  /* 0x00018000ff1a7b82 */ /* 0x000e620000000800 */
[-CC-:B0-----:R-:W-:Y:S02]  /*1200*/  SHF.R.U64 R25, R10, R14.reuse, R3.reuse ;  /* 0x0000000e0a197219 */ /* 0x181fe40000001203 */
[----:B------:R-:W-:-:S05]  /*1210*/  SHF.R.U32.HI R10, RZ, R14, R3 ;  /* 0x0000000eff0a7219 */ /* 0x000fca0000011603 */
[----:B------:R-:W0:Y:S01]  /*1220*/  LDC R22, c[0x0][0x648] ;  /* 0x00019200ff167b82 */ /* 0x000e220000000800 */
[-CC-:B--2---:R-:W-:Y:S02]  /*1230*/  SHF.R.U64 R35, R25, R15.reuse, R10.reuse ;  /* 0x0000000f19237219 */ /* 0x184fe4000000120a */
[----:B------:R-:W-:-:S05]  /*1240*/  SHF.R.U32.HI R10, RZ, R15, R10 ;  /* 0x0000000fff0a7219 */ /* 0x000fca000001160a */
[----:B------:R-:W2:Y:S01]  /*1250*/  LDC R28, c[0x0][0x638] ;  /* 0x00018e00ff1c7b82 */ /* 0x000ea20000000800 */
[-CC-:B---3--:R-:W-:Y:S02]  /*1260*/  SHF.R.U64 R34, R35, R27.reuse, R10.reuse ;  /* 0x0000001b23227219 */ /* 0x188fe4000000120a */
[-C--:B------:R-:W-:Y:S02]  /*1270*/  SHF.L.U32 R3, R12, R27.reuse, RZ ;  /* 0x0000001b0c037219 */ /* 0x080fe400000006ff */
[----:B------:R-:W-:Y:S01]  /*1280*/  SHF.R.U32.HI R11, RZ, R27, R10 ;  /* 0x0000001bff0b7219 */ /* 0x000fe2000001160a */
[----:B------:R-:W-:Y:S01]  /*1290*/  IMAD.MOV.U32 R10, RZ, RZ, R34 ;  /* 0x000000ffff0a7224 */ /* 0x000fe200078e0022 */
[----:B------:R-:W-:Y:S01]  /*12a0*/  LOP3.LUT R18, RZ, R3, RZ, 0x33, !PT ;  /* 0x00000003ff127212 */ /* 0x000fe200078e33ff */
[----:B------:R-:W3:Y:S01]  /*12b0*/  LDC R29, c[0x0][0x610] ;  /* 0x00018400ff1d7b82 */ /* 0x000ee20000000800 */
[----:B------:R-:W-:Y:S05]  /*12c0*/  @!P0 BRA `(.L_x_15) ;  /* 0x0000000000288947 */ /* 0x000fea0003800000 */
[----:B------:R-:W4:Y:S02]  /*12d0*/  LDC R3, c[0x0][0x64c] ;  /* 0x00019300ff037b82 */ /* 0x000f240000000800 */
[----:B----4-:R-:W-:-:S05]  /*12e0*/  IADD3 R3, P0, R34, R3, RZ ;  /* 0x0000000322037210 */ /* 0x010fca0007f1e0ff */
[----:B------:R-:W-:-:S04]  /*12f0*/  IMAD.X R19, RZ, RZ, R11, P0 ;  /* 0x000000ffff137224 */ /* 0x000fc800000e060b */
[----:B------:R-:W-:-:S04]  /*1300*/  IMAD.WIDE.U32 R10, R19, R30, RZ ;  /* 0x0000001e130a7225 */ /* 0x000fc800078e00ff */
[----:B------:R-:W-:-:S04]  /*1310*/  IMAD.WIDE.U32 R12, P0, R3, R31, R10 ;  /* 0x0000001f030c7225 */ /* 0x000fc8000780000a */
[----:B------:R-:W-:-:S04]  /*1320*/  IMAD.WIDE.U32 R10, R3, R30, RZ ;  /* 0x0000001e030a7225 */ /* 0x000fc800078e00ff */
[----:B------:R-:W-:Y:S01]  /*1330*/  IMAD.X R15, RZ, RZ, RZ, P0 ;  /* 0x000000ffff0f7224 */ /* 0x000fe200000e06ff */
[----:B------:R-:W-:Y:S01]  /*1340*/  IADD3 RZ, P0, R11, R12, RZ ;  /* 0x0000000c0bff7210 */ /* 0x000fe20007f1e0ff */
[----:B------:R-:W-:-:S04]  /*1350*/  IMAD.MOV.U32 R14, RZ, RZ, R13 ;  /* 0x000000ffff0e7224 */ /* 0x000fc800078e000d */
[----:B------:R-:W-:-:S08]  /*1360*/  IMAD.WIDE.U32.X R10, R19, R31, R14, P0 ;  /* 0x0000001f130a7225 */ /* 0x000fd000000e040e */
.L_x_15:
[----:B0-----:R-:W-:Y:S01]  /*1370*/  SHF.R.U64 R7, R10, R22, R11 ;  /* 0x000000160a077219 */ /* 0x001fe2000000120b */
[----:B-1----:R-:W-:Y:S01]  /*1380*/  VIADD R10, R26, 0xffffffff ;  /* 0xffffffff1a0a7836 */ /* 0x002fe20000000000 */
[----:B------:R-:W-:Y:S01]  /*1390*/  SHF.L.U32 R3, R32, R27, RZ ;  /* 0x0000001b20037219 */ /* 0x000fe200000006ff */
[----:B------:R-:W-:Y:S01]  /*13a0*/  @P1 IMAD R20, R21, R24, R6 ;  /* 0x0000001815141224 */ /* 0x000fe200078e0206 */
[----:B------:R-:W-:Y:S01]  /*13b0*/  LOP3.LUT R18, R35, R18, RZ, 0xc0, !PT ;  /* 0x0000001223127212 */ /* 0x000fe200078ec0ff */
[----:B------:R-:W-:Y:S01]  /*13c0*/  IMAD.MOV R11, RZ, RZ, -R7 ;  /* 0x000000ffff0b7224 */ /* 0x000fe200078e0a07 */
[----:B------:R-:W-:Y:S01]  /*13d0*/  LOP3.LUT R10, R25, R10, RZ, 0xc0, !PT ;  /* 0x0000000a190a7212 */ /* 0x000fe200078ec0ff */
[----:B------:R-:W-:Y:S02]  /*13e0*/  IMAD.MOV.U32 R6, RZ, RZ, 0x1 ;  /* 0x00000001ff067424 */ /* 0x000fe400078e00ff */
[----:B------:R-:W-:Y:S02]  /*13f0*/  IMAD R7, R3, R7, R18 ;  /* 0x0000000703077224 */ /* 0x000fe400078e0212 */
[----:B--2---:R-:W-:-:S02]  /*1400*/  IMAD R3, R11, R28, R34 ;  /* 0x0000001c0b037224 */ /* 0x004fc400078e0222 */
[----:B---3--:R-:W-:Y:S02]  /*1410*/  IMAD R22, R7, R29, R20 ;  /* 0x0000001d07167224 */ /* 0x008fe400078e0214 */
[----:B------:R-:W-:Y:S01]  /*1420*/  IMAD R7, R3, R26, R10 ;  /* 0x0000001a03077224 */ /* 0x000fe200078e020a */
[----:B------:R-:W-:Y:S01]  /*1430*/  PRMT R3, R6, 0x7610, R3 ;  /* 0x0000761006037816 */ /* 0x000fe20000000003 */
[----:B------:R-:W-:-:S03]  /*1440*/  IMAD.MOV.U32 R19, RZ, RZ, R33 ;  /* 0x000000ffff137224 */ /* 0x000fc600078e0021 */
[----:B------:R-:W-:Y:S02]  /*1450*/  SEL R18, R7, R22, !P1 ;  /* 0x0000001607127207 */ /* 0x000fe40004800000 */
[----:B------:R-:W-:-:S07]  /*1460*/  SEL R22, R22, R7, !P1 ;  /* 0x0000000716167207 */ /* 0x000fce0004800000 */
.L_x_13:
[----:B------:R-:W-:Y:S05]  /*1470*/  @!P2 BRA `(.L_x_16) ;  /* 0x00000000000ca947 */ /* 0x000fea0003800000 */
[----:B------:R-:W-:Y:S01]  /*1480*/  UCGABAR_WAIT ;  /* 0x0000000000007dc7 */ /* 0x000fe20008000000 */
[----:B------:R-:W-:Y:S01]  /*1490*/  CCTL.IVALL ;  /* 0x00000000ff00798f */ /* 0x000fe20002000000 */
[----:B------:R-:W-:Y:S05]  /*14a0*/  BRA `(.L_x_17) ;  /* 0x0000000000047947 */ /* 0x000fea0003800000 */
.L_x_16:
[----:B------:R-:W-:Y:S06]  /*14b0*/  BAR.SYNC.DEFER_BLOCKING 0x0 ;  /* 0x0000000000007b1d */ /* 0x000fec0000010000 */
.L_x_17:
[----:B------:R-:W-:Y:S05]  /*14c0*/  @!P3 BRA `(.L_x_18) ;  /* 0x000000540080b947 */ /* 0x000fea0003800000 */
[----:B------:R-:W-:-:S13]  /*14d0*/  ISETP.GT.U32.AND P0, PT, R36, 0x1, PT ;  /* 0x000000012400780c */ /* 0x000fda0003f04070 */
[----:B------:R-:W-:Y:S05]  /*14e0*/  @P0 EXIT ;  /* 0x000000000000094d */ /* 0x000fea0003800000 */
.L_x_19:
[----:B------:R-:W-:-:S08]  /*14f0*/  NOP ;  /* 0x0000000000007918 */ /* 0x000fd00000000000 */
[----:B------:R-:W1:Y:S02]  /*1500*/  USETMAXREG.TRY_ALLOC.CTAPOOL UP0, 0xe8 ;  /* 0x000000e8000079c8 */ /* 0x000e640008000600 */
[----:B-1----:R-:W-:-:S13]  /*1510*/  PLOP3.LUT P0, PT, PT, PT, UP0, 0x80, 0x0 ;  /* 0x000000000000781c */ /* 0x002fda0003f0f008 */
[----:B------:R-:W-:Y:S05]  /*1520*/  @!P0 BRA `(.L_x_19) ;  /* 0xfffffffc00f08947 */ /* 0x000fea000383ffff */
[----:B------:R-:W-:-:S13]  /*1530*/  LOP3.LUT P0, RZ, R3, 0xff, RZ, 0xc0, !PT ;  /* 0x000000ff03ff7812 */ /* 0x000fda000780c0ff */
[----:B------:R-:W-:Y:S05]  /*1540*/  @!P0 EXIT ;  /* 0x000000000000894d */ /* 0x000fea0003800000 */
[----:B------:R-:W2:Y:S01]  /*1550*/  LDL.64 R10, [R1] ;  /* 0x00000000010a7983 */ /* 0x000ea20000100a00 */
[CC--:B------:R-:W-:Y:S01]  /*1560*/  LEA.HI R3, R8.reuse, R5.reuse, RZ, 0x2 ;  /* 0x0000000508037211 */ /* 0x0c0fe200078f10ff */
[----:B------:R-:W1:Y:S01]  /*1570*/  S2UR UR4, SR_CgaCtaId ;  /* 0x00000000000479c3 */ /* 0x000e620000008800 */
[----:B------:R-:W-:Y:S01]  /*1580*/  LEA.HI R8, R8, R5, RZ, 0x5 ;  /* 0x0000000508087211 */ /* 0x000fe200078f28ff */
[----:B------:R-:W-:Y:S01]  /*1590*/  UISETP.LT.AND UP0, UPT, UR40, 0x1, UPT ;  /* 0x000000012800788c */ /* 0x000fe2000bf01270 */
[--C-:B------:R-:W-:Y:S01]  /*15a0*/  SHF.R.S32.HI R92, RZ, 0x2, R3.reuse ;  /* 0x00000002ff5c7819 */ /* 0x100fe20000011403 */
[----:B------:R-:W-:Y:S01]  /*15b0*/  UIADD3 UR5, UR43, -0x1, URZ ;  /* 0xffffffff2b057890 */ /* 0x000fe2000fffe03f */
[----:B------:R-:W-:Y:S01]  /*15c0*/  SHF.R.S32.HI R7, RZ, 0x1f, R3 ;  /* 0x0000001fff077819 */ /* 0x000fe20000011403 */
[----:B------:R-:W-:Y:S01]  /*15d0*/  USEL UR42, UR40, 0x1, UP0 ;  /* 0x00000001282a7887 */ /* 0x000fe20008000000 */
[----:B------:R-:W-:Y:S01]  /*15e0*/  LOP3.LUT R4, R3, 0xfffffffc, RZ, 0xc0, !PT ;  /* 0xfffffffc03047812 */ /* 0x000fe200078ec0ff */
[----:B------:R-:W3:Y:S01]  /*15f0*/  LDC R98, c[0x0][0x658] ;  /* 0x00019600ff627b82 */ /* 0x000ee20000000800 */
[----:B------:R-:W-:Y:S01]  /*1600*/  LEA.HI R7, R7, R92, RZ, 0x3 ;  /* 0x0000005c07077211 */ /* 0x000fe200078f18ff */
[----:B------:R-:W-:Y:S01]  /*1610*/  UMOV UR41, 0x400 ;  /* 0x0000040000297882 */ /* 0x000fe20000000000 */
[----:B------:R-:W-:Y:S01]  /*1620*/  SHF.R.S32.HI R3, RZ, 0x5, R8 ;  /* 0x00000005ff037819 */ /* 0x000fe20000011408 */
[----:B------:R-:W-:Y:S01]  /*1630*/  UISETP.NE.AND UP0, UPT, UR5, URZ, UPT ;  /* 0x0000003f0500728c */ /* 0x000fe2000bf05270 */
[----:B------:R-:W-:Y:S01]  /*1640*/  LOP3.LUT R7, R7, 0xfffffff8, RZ, 0xc0, !PT ;  /* 0xfffffff807077812 */ /* 0x000fe200078ec0ff */
[----:B------:R-:W-:Y:S01]  /*1650*/  IMAD.IADD R4, R5, 0x1, -R4 ;  /* 0x0000000105047824 */ /* 0x000fe200078e0a04 */
[----:B------:R-:W-:Y:S01]  /*1660*/  ULDC UR6, c[0x0][0x284] ;  /* 0x0000a10000067ab9 */ /* 0x000fe20000000800 */
[----:B------:R-:W4:Y:S01]  /*1670*/  LDC.64 R96, c[0x0][0x5c8] ;  /* 0x00017200ff607b82 */ /* 0x000f220000000a00 */
[----:B------:R-:W-:Y:S01]  /*1680*/  IMAD.MOV.U32 R5, RZ, RZ, 0x1 ;  /* 0x00000001ff057424 */ /* 0x000fe200078e00ff */
[----:B------:R-:W-:Y:S01]  /*1690*/  LOP3.LUT R104, R23, 0x1, RZ, 0xfc, !PT ;  /* 0x0000000117687812 */ /* 0x000fe200078efcff */
[----:B------:R-:W-:Y:S01]  /*16a0*/  IMAD.IADD R92, R92, 0x1, -R7 ;  /* 0x000000015c5c7824 */ /* 0x000fe200078e0a07 */
[----:B------:R-:W-:Y:S01]  /*16b0*/  USHF.L.U32 UR45, UR40, 0x1, URZ ;  /* 0x00000001282d7899 */ /* 0x000fe2000800063f */
[----:B------:R-:W-:Y:S01]  /*16c0*/  IMAD.SHL.U32 R94, R4, 0x2, RZ ;  /* 0x00000002045e7824 */ /* 0x000fe200078e00ff */
[----:B------:R-:W-:Y:S01]  /*16d0*/  UIADD3 UR42, -UR42, UR40, URZ ;  /* 0x000000282a2a7290 */ /* 0x000fe2000fffe13f */
[--C-:B------:R-:W-:Y:S01]  /*16e0*/  IMAD R103, R3, -0x10, -R92.reuse ;  /* 0xfffffff003677824 */ /* 0x100fe200078e0a5c */
[----:B------:R-:W0:Y:S01]  /*16f0*/  LDC R99, c[0x0][0x288] ;  /* 0x0000a200ff637b82 */ /* 0x000e220000000800 */
[----:B------:R-:W-:Y:S01]  /*1700*/  SHF.R.S32.HI R93, RZ, 0x1f, R92 ;  /* 0x0000001fff5d7819 */ /* 0x000fe2000001145c */
[----:B-1----:R-:W-:Y:S01]  /*1710*/  ULEA UR41, UR4, UR41, 0x18 ;  /* 0x0000002904297291 */ /* 0x002fe2000f8ec03f */
[----:B------:R-:W-:Y:S01]  /*1720*/  SHF.R.S32.HI R95, RZ, 0x1f, R94 ;  /* 0x0000001fff5f7819 */ /* 0x000fe2000001145e */
[----:B------:R-:W-:Y:S01]  /*1730*/  USHF.L.U32 UR4, UR5, 0x3, URZ ;  /* 0x0000000305047899 */ /* 0x000fe2000800063f */
[----:B------:R-:W-:Y:S01]  /*1740*/  VIADD R103, R103, UR6 ;  /* 0x0000000667677c36 */ /* 0x000fe20008000000 */
[----:B------:R-:W-:Y:S01]  /*1750*/  USEL UR5, URZ, 0x1, UP0 ;  /* 0x000000013f057887 */ /* 0x000fe20008000000 */
[----:B------:R-:W-:Y:S01]  /*1760*/  IMAD.WIDE R92, R3, 0x10, R92 ;  /* 0x00000010035c7825 */ /* 0x000fe200078e025c */
[----:B------:R-:W1:Y:S01]  /*1770*/  LDC R101, c[0x0][0x600] ;  /* 0x00018000ff657b82 */ /* 0x000e620000000800 */
[----:B------:R-:W-:-:S02]  /*1780*/  UIADD3 UR46, UR41, 0xa0, URZ ;  /* 0x000000a0292e7890 */ /* 0x000fc4000fffe03f */
[----:B------:R-:W-:Y:S01]  /*1790*/  IMAD.MOV.U32 R3, RZ, RZ, -0x1 ;  /* 0xffffffffff037424 */ /* 0x000fe200078e00ff */
[----:B------:R-:W-:Y:S01]  /*17a0*/  ULOP3.LUT UR4, UR4, 0x8, URZ, 0xc0, !UPT ;  /* 0x0000000804047892 */ /* 0x000fe2000f8ec03f */
[----:B------:R-:W-:Y:S01]  /*17b0*/  IMAD.U32 R105, RZ, RZ, UR5 ;  /* 0x00000005ff697e24 */ /* 0x000fe2000f8e00ff */
[----:B------:R-:W-:Y:S02]  /*17c0*/  ULEA UR43, UR43, UR46, 0x3 ;  /* 0x0000002e2b2b7291 */ /* 0x000fe4000f8e183f */
[-C--:B---3--:R-:W-:Y:S01]  /*17d0*/  SHF.L.U32 R3, R3, R98.reuse, RZ ;  /* 0x0000006203037219 */ /* 0x088fe200000006ff */
[----:B------:R-:W-:Y:S01]  /*17e0*/  ULOP3.LUT UR47, UR4, 0x8, URZ, 0x3c, !UPT ;  /* 0x00000008042f7892 */ /* 0x000fe2000f8e3c3f */
[C---:B----4-:R-:W-:Y:S01]  /*17f0*/  SHF.L.U64.HI R97, R96.reuse, 0x3, R97 ;  /* 0x0000000360617819 */ /* 0x050fe20000010261 */
[----:B------:R-:W-:Y:S01]  /*1800*/  IMAD.SHL.U32 R96, R96, 0x8, RZ ;  /* 0x0000000860607824 */ /* 0x000fe200078e00ff */
[----:B------:R-:W-:Y:S01]  /*1810*/  SHF.L.U32 R98, R5, R98, RZ ;  /* 0x0000006205627219 */ /* 0x000fe200000006ff */
[----:B------:R-:W-:Y:S01]  /*1820*/  ULOP3.LUT UR44, UR4, 0x18, URZ, 0x3c, !UPT ;  /* 0x00000018042c7892 */ /* 0x000fe2000f8e3c3f */
[----:B------:R-:W-:Y:S01]  /*1830*/  LOP3.LUT R102, RZ, R3, RZ, 0x33, !PT ;  /* 0x00000003ff667212 */ /* 0x000fe200078e33ff */
[----:B0-----:R-:W-:-:S02]  /*1840*/  IMAD R99, R4, -0x2, R99 ;  /* 0xfffffffe04637824 */ /* 0x001fc400078e0263 */
[----:B-1----:R-:W-:Y:S01]  /*1850*/  VIADD R101, R101, 0xffffffff ;  /* 0xffffffff65657836 */ /* 0x002fe20000000000 */
[----:B--2---:R-:W-:-:S07]  /*1860*/  SHF.L.U64.HI R100, R10, 0x1, R0 ;  /* 0x000000010a647819 */ /* 0x004fce0000010200 */
.L_x_167:
[----:B------:R-:W-:-:S04]  /*1870*/  SHF.L.U32 R0, R105, 0x1f, RZ ;  /* 0x0000001f69007819 */ /* 0x000fc800000006ff */
[----:B------:R-:W0:Y:S02]  /*1880*/  SYNCS.PHASECHK.TRANS64.TRYWAIT P0, [UR43+-0x8], R0 ;  /* 0xfffff800ff0075a7 */ /* 0x000e24000800016b */
[----:B01-34-:R-:W-:Y:S05]  /*1890*/  @!P0 BRA `(.L_x_20) ;  /* 0x0000006400988947 */ /* 0x01bfea0003800000 */
.L_x_194:
[----:B------:R-:W-:Y:S02]  /*18a0*/  ULDC UR4, c[0x0][0x28c] ;  /* 0x0000a30000047ab9 */ /* 0x000fe40000000800 */
[----:B------:R-:W-:-:S13]  /*18b0*/  ISETP.LT.AND P0, PT, RZ, UR4, PT ;  /* 0x00000004ff007c0c */ /* 0x000fda000bf01270 */
[----:B------:R-:W-:Y:S05]  /*18c0*/  @P0 BRA `(.L_x_21) ;  /* 0x0000000000400947 */ /* 0x000fea0003800000 */
[----:B0-----:R-:W-:Y:S01]  /*18d0*/  MOV R0, 0x0 ;  /* 0x0000000000007802 */ /* 0x001fe20000000f00 */
[----:B------:R-:W-:Y:S01]  /*18e0*/  ULDC.64 UR4, c[0x4][0x68] ;  /* 0x01001a0000047ab9 */ /* 0x000fe20000000a00 */
[----:B------:R-:W-:Y:S01]  /*18f0*/  ULDC.64 UR6, c[0x4][0x8] ;  /* 0x0100020000067ab9 */ /* 0x000fe20000000a00 */
[----:B------:R-:W-:Y:S01]  /*1900*/  IMAD.U32 R4, RZ, RZ, UR4 ;  /* 0x00000004ff047e24 */ /* 0x000fe2000f8e00ff */
[----:B------:R0:W1:Y:S01]  /*1910*/  LDC.64 R14, c[0x4][R0] ;  /* 0x01000000000e7b82 */ /* 0x0000620000000a00 */
[----:B------:R-:W-:Y:S01]  /*1920*/  IMAD.U32 R5, RZ, RZ, UR5 ;  /* 0x00000005ff057e24 */ /* 0x000fe2000f8e00ff */
[----:B------:R-:W-:Y:S01]  /*1930*/  ULDC.64 UR4, c[0x4][0x70] ;  /* 0x01001c0000047ab9 */ /* 0x000fe20000000a00 */
[----:B------:R-:W-:Y:S02]  /*1940*/  IMAD.U32 R10, RZ, RZ, UR6 ;  /* 0x00000006ff0a7e24 */ /* 0x000fe4000f8e00ff */
[----:B------:R-:W-:Y:S02]  /*1950*/  IMAD.U32 R6, RZ, RZ, UR4 ;  /* 0x00000004ff067e24 */ /* 0x000fe4000f8e00ff */
[----:B------:R-:W-:-:S02]  /*1960*/  IMAD.U32 R7, RZ, RZ, UR5 ;  /* 0x00000005ff077e24 */ /* 0x000fc4000f8e00ff */
[----:B------:R-:W-:Y:S02]  /*1970*/  IMAD.U32 R11, RZ, RZ, UR7 ;  /* 0x00000007ff0b7e24 */ /* 0x000fe4000f8e00ff */
[----:B------:R-:W-:Y:S02]  /*1980*/  IMAD.MOV.U32 R8, RZ, RZ, 0x1e1 ;  /* 0x000001e1ff087424 */ /* 0x000fe400078e00ff */
[----:B------:R-:W-:Y:S02]  /*1990*/  IMAD.MOV.U32 R12, RZ, RZ, 0x1 ;  /* 0x00000001ff0c7424 */ /* 0x000fe400078e00ff */
[----:B0-----:R-:W-:-:S07]  /*19a0*/  IMAD.MOV.U32 R13, RZ, RZ, RZ ;  /* 0x000000ffff0d7224 */ /* 0x001fce00078e00ff */
[----:B------:R-:W-:-:S07]  /*19b0*/  LEPC R20, `(.L_x_21) ;  /* 0x000000001014794e */ /* 0x000fce0000000000 */
[----:B-1---5:R-:W-:Y:S05]  /*19c0*/  CALL.ABS.NOINC R14 ;  /* 0x000000000e007343 */ /* 0x022fea0003c00000 */
.L_x_21:
[----:B------:R-:W-:-:S13]  /*19d0*/  ISETP.NE.AND P0, PT, R104, 0x3, PT ;  /* 0x000000036800780c */ /* 0x000fda0003f05270 */
[----:B------:R-:W-:Y:S05]  /*19e0*/  @!P0 BRA `(.L_x_22) ;  /* 0x0000000000048947 */ /* 0x000fea0003800000 */
[----:B------:R-:W-:Y:S01]  /*19f0*/  BPT.TRAP 0x1 ;  /* 0x000000040000795c */ /* 0x000fe20000300000 */
.L_x_22:
[----:B0-----:R-:W-:Y:S02]  /*1a00*/  IMAD.U32 R3, RZ, RZ, UR38 ;  /* 0x00000026ff037e24 */ /* 0x001fe4000f8e00ff */
[----:B------:R-:W-:-:S03]  /*1a10*/  IMAD.U32 R0, RZ, RZ, UR39 ;  /* 0x00000027ff007e24 */ /* 0x000fc6000f8e00ff */
[----:B------:R-:W-:Y:S02]  /*1a20*/  LEA R3, R3, UR41, 0x3 ;  /* 0x0000002903037c11 */ /* 0x000fe4000f8e18ff */
[----:B------:R-:W-:-:S04]  /*1a30*/  SHF.L.U32 R0, R0, 0x1f, RZ ;  /* 0x0000001f00007819 */ /* 0x000fc800000006ff */
[----:B------:R0:W1:Y:S01]  /*1a40*/  SYNCS.PHASECHK.TRANS64.TRYWAIT P1, [R3+URZ], R0 ;  /* 0x00000000030075a7 */ /* 0x000062000802017f */
[----:B------:R-:W-:Y:S05]  /*1a50*/  @!P0 BRA `(.L_x_23) ;  /* 0x0000000000048947 */ /* 0x000fea0003800000 */
[----:B------:R-:W-:Y:S01]  /*1a60*/  BPT.TRAP 0x1 ;  /* 0x000000040000795c */ /* 0x000fe20000300000 */
.L_x_23:
[----:B------:R-:W-:-:S05]  /*1a70*/  IMAD.U32 R4, RZ, RZ, UR42 ;  /* 0x0000002aff047e24 */ /* 0x000fca000f8e00ff */
[----:B------:R-:W-:Y:S01]  /*1a80*/  ISETP.GE.AND P2, PT, R4, 0x1, PT ;  /* 0x000000010400780c */ /* 0x000fe20003f46270 */
[----:B-1----:R-:W-:-:S12]  /*1a90*/  @P1 BRA `(.L_x_24) ;  /* 0x0000000000081947 */ /* 0x002fd80003800000 */
[----:B------:R-:W1:Y:S02]  /*1aa0*/  SYNCS.PHASECHK.TRANS64.TRYWAIT P1, [R3+URZ], R0 ;  /* 0x00000000030075a7 */ /* 0x000e64000802017f */
[----:B-1----:R-:W-:Y:S05]  /*1ab0*/  @!P1 BRA `(.L_x_25) ;  /* 0x0000006400289947 */ /* 0x002fea0003800000 */
.L_x_24:
[----:B------:R-:W-:Y:S05]  /*1ac0*/  WARPSYNC.ALL ;  /* 0x0000000000007948 */ /* 0x000fea0003800000 */
[----:B------:R-:W-:Y:S01]  /*1ad0*/  UIADD3 UR4, UR41, 0x180, URZ ;  /* 0x0000018029047890 */ /* 0x000fe2000fffe03f */
[----:B------:R-:W-:Y:S01]  /*1ae0*/  WARPGROUP.ARRIVE ;  /* 0x00000000000079c5 */ /* 0x000fe20000000000 */
[----:B------:R-:W-:Y:S02]  /*1af0*/  UIADD3 UR5, UR41, 0x12180, URZ ;  /* 0x0001218029057890 */ /* 0x000fe4000fffe03f */
[----:B------:R-:W-:Y:S02]  /*1b00*/  USHF.R.U32.HI UR4, URZ, 0x4, UR4 ;  /* 0x000000043f047899 */ /* 0x000fe40008011604 */
[----:B------:R-:W-:-:S02]  /*1b10*/  USHF.R.U32.HI UR5, URZ, 0x4, UR5 ;  /* 0x000000043f057899 */ /* 0x000fc40008011605 */
[----:B------:R-:W-:Y:S02]  /*1b20*/  ULOP3.LUT UR4, UR4, 0x3fff, URZ, 0xc0, !UPT ;  /* 0x00003fff04047892 */ /* 0x000fe4000f8ec03f */
[----:B------:R-:W-:Y:S02]  /*1b30*/  ULOP3.LUT UR5, UR5, 0x3fff, URZ, 0xc0, !UPT ;  /* 0x00003fff05057892 */ /* 0x000fe4000f8ec03f */
[----:B------:R-:W-:Y:S02]  /*1b40*/  ULOP3.LUT UR8, UR4, 0x10000, URZ, 0xfc, !UPT ;  /* 0x0001000004087892 */ /* 0x000fe4000f8efc3f */
[----:B------:R-:W-:Y:S02]  /*1b50*/  ULOP3.LUT UR9, UR5, 0x10000, URZ, 0xfc, !UPT ;  /* 0x0001000005097892 */ /* 0x000fe4000f8efc3f */
[----:B------:R-:W-:Y:S02]  /*1b60*/  ULEA UR10, UR38, UR8, 0x9 ;  /* 0x00000008260a7291 */ /* 0x000fe4000f8e483f */
[----:B------:R-:W-:Y:S01]  /*1b70*/  ULEA UR11, UR38, UR9, 0xa ;  /* 0x00000009260b7291 */ /* 0x000fe2000f8e503f */
[----:B------:R-:W-:Y:S01]  /*1b80*/  UMOV UR5, 0x40000040 ;  /* 0x4000004000057882 */ /* 0x000fe20000000000 */
[----:B------:R-:W-:-:S03]  /*1b90*/  UMOV UR7, 0x40000040 ;  /* 0x4000004000077882 */ /* 0x000fc60000000000 */
[----:B------:R-:W-:Y:S02]  /*1ba0*/  UMOV UR4, UR10 ;  /* 0x0000000a00047c82 */ /* 0x000fe40008000000 */
[----:B------:R-:W-:Y:S02]  /*1bb0*/  UMOV UR6, UR11 ;  /* 0x0000000b00067c82 */ /* 0x000fe40008000000 */
[----:B------:R-:W-:Y:S01]  /*1bc0*/  HGMMA.64x128x16.F32 R24, gdesc[UR4], RZ, !UPT, gsb0 ;  /* 0x01e00000041879f0 */ /* 0x000fe2000c0008ff */
[----:B------:R-:W-:Y:S02]  /*1bd0*/  UIADD3 UR4, UR10, 0x2, URZ ;  /* 0x000000020a047890 */ /* 0x000fe4000fffe03f */
[----:B------:R-:W-:Y:S01]  /*1be0*/  UIADD3 UR6, UR11, 0x2, URZ ;  /* 0x000000020b067890 */ /* 0x000fe2000fffe03f */
[----:B------:R-:W-:Y:S01]  /*1bf0*/  UMOV UR5, 0x40000040 ;  /* 0x4000004000057882 */ /* 0x000fe20000000000 */
[----:B------:R-:W-:Y:S01]  /*1c00*/  UMOV UR7, 0x40000040 ;  /* 0x4000004000077882 */ /* 0x000fe20000000000 */
[----:B------:R-:W-:-:S02]  /*1c10*/  WARPGROUP.DEPBAR.LE gsb0, 0x0 ;  /* 0x00008000000079c5 */ /* 0x000fc40000010000 */
[----:B------:R-:W-:-:S06]  /*1c20*/  WARPGROUP.ARRIVE ;  /* 0x00000000000079c5 */ /* 0x000fcc0000000000 */
[----:B------:R-:W-:Y:S01]  /*1c30*/  HGMMA.64x128x16.F32 R24, gdesc[UR4], R24, gsb0 ;  /* 0x01e00000041879f0 */ /* 0x000fe20008000818 */
[----:B------:R-:W-:Y:S02]  /*1c40*/  UIADD3 UR4, UR10, 0x4, URZ ;  /* 0x000000040a047890 */ /* 0x000fe4000fffe03f */
[----:B------:R-:W-:Y:S01]  /*1c50*/  UIADD3 UR6, UR11, 0x4, URZ ;  /* 0x000000040b067890 */ /* 0x000fe2000fffe03f */
[----:B------:R-:W-:Y:S01]  /*1c60*/  UMOV UR5, 0x40000040 ;  /* 0x4000004000057882 */ /* 0x000fe20000000000 */
[----:B------:R-:W-:Y:S01]  /*1c70*/  UMOV UR7, 0x40000040 ;  /* 0x4000004000077882 */ /* 0x000fe20000000000 */
[----:B------:R-:W-:Y:S02]  /*1c80*/  WARPGROUP.DEPBAR.LE gsb0, 0x0 ;  /* 0x00008000000079c5 */ /* 0x000fe40000010000 */
        /* <DEDUP_REMOVED lines=8> */
[----:B------:R-:W-:Y:S03]  /*1d10*/  HGMMA.64x128x16.F32 R24, gdesc[UR4], R24, gsb0 ;  /* 0x01e00000041879f0 */ /* 0x000fe60008000818 */
[----:B------:R-:W-:Y:S02]  /*1d20*/  WARPGROUP.DEPBAR.LE gsb0, 0x0 ;  /* 0x00008000000079c5 */ /* 0x000fe40000010000 */
[----:B------:R-:W-:Y:S05]  /*1d30*/  @!P2 BRA `(.L_x_26) ;  /* 0x000000040014a947 */ /* 0x000fea0003800000 */
[----:B------:R-:W-:Y:S01]  /*1d40*/  UIADD3 UR4, UR38, 0x1, URZ ;  /* 0x0000000126047890 */ /* 0x000fe2000fffe03f */
[----:B01----:R-:W-:Y:S02]  /*1d50*/  IMAD.U32 R0, RZ, RZ, UR42 ;  /* 0x0000002aff007e24 */ /* 0x003fe4000f8e00ff */
[----:B------:R-:W-:Y:S01]  /*1d60*/  IMAD.U32 R3, RZ, RZ, UR38 ;  /* 0x00000026ff037e24 */ /* 0x000fe2000f8e00ff */
[----:B------:R-:W-:-:S04]  /*1d70*/  UISETP.NE.AND UP0, UPT, UR4, 0x9, UPT ;  /* 0x000000090400788c */ /* 0x000fc8000bf05270 */
[----:B------:R-:W-:Y:S02]  /*1d80*/  USEL UR5, URZ, 0x1, UP0 ;  /* 0x000000013f057887 */ /* 0x000fe40008000000 */
[----:B------:R-:W-:Y:S02]  /*1d90*/  USEL UR10, UR4, URZ, UP0 ;  /* 0x0000003f040a7287 */ /* 0x000fe40008000000 */
[----:B------:R-:W-:-:S06]  /*1da0*/  ULOP3.LUT UR5, UR39, UR5, URZ, 0x3c, !UPT ;  /* 0x0000000527057292 */ /* 0x000fcc000f8e3c3f */
[----:B------:R-:W-:-:S07]  /*1db0*/  IMAD.U32 R6, RZ, RZ, UR5 ;  /* 0x00000005ff067e24 */ /* 0x000fce000f8e00ff */
.L_x_33:
[----:B------:R-:W-:Y:S05]  /*1dc0*/  @!P0 BRA `(.L_x_27) ;  /* 0x0000000000048947 */ /* 0x000fea0003800000 */
[----:B------:R-:W-:Y:S01]  /*1dd0*/  BPT.TRAP 0x1 ;  /* 0x000000040000795c */ /* 0x000fe20000300000 */
.L_x_27:
[----:B------:R-:W-:Y:S01]  /*1de0*/  ULEA UR4, UR10, UR41, 0x3 ;  /* 0x000000290a047291 */ /* 0x000fe2000f8e183f */
[----:B------:R-:W-:-:S08]  /*1df0*/  SHF.L.U32 R4, R6, 0x1f, RZ ;  /* 0x0000001f06047819 */ /* 0x000fd000000006ff */
[----:B------:R0:W1:Y:S01]  /*1e00*/  SYNCS.PHASECHK.TRANS64.TRYWAIT P1, [UR4], R4 ;  /* 0x00000004ff0075a7 */ /* 0x0000620008020144 */
[----:B------:R-:W-:Y:S05]  /*1e10*/  @!P0 BRA `(.L_x_28) ;  /* 0x0000000000048947 */ /* 0x000fea0003800000 */
[----:B------:R-:W-:Y:S01]  /*1e20*/  BPT.TRAP 0x1 ;  /* 0x000000040000795c */ /* 0x000fe20000300000 */
.L_x_28:
[----:B-1----:R-:W-:Y:S05]  /*1e30*/  @P1 BRA `(.L_x_29) ;  /* 0x0000000000081947 */ /* 0x002fea0003800000 */
[----:B------:R-:W1:Y:S02]  /*1e40*/  SYNCS.PHASECHK.TRANS64.TRYWAIT P1, [UR4], R4 ;  /* 0x00000004ff0075a7 */ /* 0x000e640008020144 */
[----:B-1----:R-:W-:Y:S05]  /*1e50*/  @!P1 BRA `(.L_x_30) ;  /* 0x0000006000549947 */ /* 0x002fea0003800000 */
.L_x_29:
[----:B------:R-:W-:Y:S01]  /*1e60*/  ULEA UR11, UR10, UR8, 0x9 ;  /* 0x000000080a0b7291 */ /* 0x000fe2000f8e483f */
[----:B------:R-:W-:Y:S01]  /*1e70*/  WARPGROUP.ARRIVE ;  /* 0x00000000000079c5 */ /* 0x000fe20000000000 */
[----:B------:R-:W-:Y:S01]  /*1e80*/  ULEA UR12, UR10, UR9, 0xa ;  /* 0x000000090a0c7291 */ /* 0x000fe2000f8e503f */
[----:B------:R-:W-:Y:S01]  /*1e90*/  UMOV UR5, 0x40000040 ;  /* 0x4000004000057882 */ /* 0x000fe20000000000 */
[----:B------:R-:W-:-:S03]  /*1ea0*/  UMOV UR7, 0x40000040 ;  /* 0x4000004000077882 */ /* 0x000fc60000000000 */
[----:B------:R-:W-:Y:S02]  /*1eb0*/  UMOV UR4, UR11 ;  /* 0x0000000b00047c82 */ /* 0x000fe40008000000 */
[----:B------:R-:W-:Y:S02]  /*1ec0*/  UMOV UR6, UR12 ;  /* 0x0000000c00067c82 */ /* 0x000fe40008000000 */
[----:B------:R-:W-:Y:S01]  /*1ed0*/  HGMMA.64x128x16.F32 R24, gdesc[UR4], R24, gsb0 ;  /* 0x01e00000041879f0 */ /* 0x000fe20008000818 */
        /* <DEDUP_REMOVED lines=23> */
[----:B------:R-:W-:Y:S01]  /*2050*/  BPT.TRAP 0x1 ;  /* 0x000000040000795c */ /* 0x000fe20000300000 */
.L_x_31:
[----:B------:R-:W-:-:S13]  /*2060*/  ISETP.NE.AND P1, PT, R89, RZ, PT ;  /* 0x000000ff5900720c */ /* 0x000fda0003f25270 */
[----:B01----:R-:W-:-:S05]  /*2070*/  @P1 LEA R4, R3, UR41, 0x3 ;  /* 0x0000002903041c11 */ /* 0x003fca000f8e18ff */
[----:B------:R-:W-:-:S05]  /*2080*/  @P1 VIADD R5, R4, 0x48 ;  /* 0x0000004804051836 */ /* 0x000fca0000000000 */
[----:B------:R-:W-:-:S04]  /*2090*/  @P1 PRMT R5, R88, 0x654, R5 ;  /* 0x0000065458051816 */ /* 0x000fc80000000005 */
[----:B------:R0:W-:Y:S01]  /*20a0*/  @P1 SYNCS.ARRIVE.TRANS64.RED.A1T0 RZ, [R5+URZ], RZ ;  /* 0x000000ff05ff19a7 */ /* 0x0001e2000810043f */
[----:B------:R-:W-:-:S13]  /*20b0*/  ISETP.GT.U32.AND P1, PT, R23, 0x1, PT ;  /* 0x000000011700780c */ /* 0x000fda0003f24070 */
[----:B0-----:R-:W-:Y:S05]  /*20c0*/  @P1 BRA `(.L_x_32) ;  /* 0x0000000000041947 */ /* 0x001fea0003800000 */
[----:B------:R-:W-:Y:S01]  /*20d0*/  BPT.TRAP 0x1 ;  /* 0x000000040000795c */ /* 0x000fe20000300000 */
.L_x_32:
[----:B------:R-:W-:Y:S01]  /*20e0*/  UIADD3 UR10, UR10, 0x1, URZ ;  /* 0x000000010a0a7890 */ /* 0x000fe2000fffe03f */
[C---:B------:R-:W-:Y:S01]  /*20f0*/  ISETP.GT.AND P2, PT, R0.reuse, 0x1, PT ;  /* 0x000000010000780c */ /* 0x040fe20003f44270 */
[----:B------:R-:W-:Y:S02]  /*2100*/  VIADD R3, R3, 0x1 ;  /* 0x0000000103037836 */ /* 0x000fe40000000000 */
[----:B------:R-:W-:Y:S01]  /*2110*/  UISETP.NE.AND UP0, UPT, UR10, 0x9, UPT ;  /* 0x000000090a00788c */ /* 0x000fe2000bf05270 */
[----:B------:R-:W-:Y:S02]  /*2120*/  VIADD R0, R0, 0xffffffff ;  /* 0xffffffff00007836 */ /* 0x000fe40000000000 */
[C---:B------:R-:W-:Y:S01]  /*2130*/  ISETP.NE.AND P1, PT, R3.reuse, 0x9, PT ;  /* 0x000000090300780c */ /* 0x040fe20003f25270 */
[----:B------:R-:W-:Y:S02]  /*2140*/  USEL UR4, URZ, 0x1, UP0 ;  /* 0x000000013f047887 */ /* 0x000fe40008000000 */
[----:B------:R-:W-:Y:S01]  /*2150*/  USEL UR10, UR10, URZ, UP0 ;  /* 0x0000003f0a0a7287 */ /* 0x000fe20008000000 */
[----:B------:R-:W-:-:S03]  /*2160*/  SEL R3, R3, RZ, P1 ;  /* 0x000000ff03037207 */ /* 0x000fc60000800000 */
[----:B------:R-:W-:Y:S01]  /*2170*/  LOP3.LUT R6, R6, UR4, RZ, 0x3c, !PT ;  /* 0x0000000406067c12 */ /* 0x000fe2000f8e3cff */
[----:B------:R-:W-:Y:S07]  /*2180*/  @P2 BRA `(.L_x_33) ;  /* 0xfffffffc000c2947 */ /* 0x000fee000383ffff */
.L_x_26:
[----:B01----:R-:W0:Y:S01]  /*2190*/  LDC R0, c[0x0][0x28c] ;  /* 0x0000a300ff007b82 */ /* 0x003e220000000800 */
[----:B------:R-:W-:-:S04]  /*21a0*/  IMAD.U32 R3, RZ, RZ, UR47 ;  /* 0x0000002fff037e24 */ /* 0x000fc8000f8e00ff */
[----:B------:R1:W-:Y:S01]  /*21b0*/  SYNCS.ARRIVE.TRANS64.A1T0 RZ, [R3+UR46], RZ ;  /* 0x000000ff03ff79a7 */ /* 0x0003e2000810002e */
[----:B0-----:R-:W-:-:S13]  /*21c0*/  ISETP.GE.AND P1, PT, R0, 0x1, PT ;  /* 0x000000010000780c */ /* 0x001fda0003f26270 */
[----:B-1----:R-:W-:Y:S05]  /*21d0*/  @!P1 BRA `(.L_x_34) ;  /* 0x0000000000449947 */ /* 0x002fea0003800000 */
[----:B------:R-:W-:Y:S05]  /*21e0*/  @!P0 BRA `(.L_x_35) ;  /* 0x0000000000048947 */ /* 0x000fea0003800000 */
[----:B------:R-:W-:Y:S01]  /*21f0*/  BPT.TRAP 0x1 ;  /* 0x000000040000795c */ /* 0x000fe20000300000 */
.L_x_35:
[----:B------:R-:W-:-:S13]  /*2200*/  ISETP.NE.AND P0, PT, R89, RZ, PT ;  /* 0x000000ff5900720c */ /* 0x000fda0003f05270 */
[----:B------:R-:W-:-:S05]  /*2210*/  VOTEU.ANY UP0, P0 ;  /* 0x00000000003f7886 */ /* 0x000fca0000000100 */
[----:B------:R-:W-:-:S06]  /*2220*/  @UP0 UIADD3 UR4, UR38, UR42, URZ ;  /* 0x0000002a26040290 */ /* 0x000fcc000fffe03f */
[----:B------:R-:W-:Y:S02]  /*2230*/  IMAD.U32 R4, RZ, RZ, UR4 ;  /* 0x00000004ff047e24 */ /* 0x000fe4000f8e00ff */
[----:B------:R-:W-:Y:S02]  /*2240*/  IMAD.U32 R3, RZ, RZ, UR4 ;  /* 0x00000004ff037e24 */ /* 0x000fe4000f8e00ff */
[----:B------:R-:W-:-:S05]  /*2250*/  @P0 IMAD.WIDE.U32 R4, R4, 0x38e38e39, RZ ;  /* 0x38e38e3904040825 */ /* 0x000fca00078e00ff */
[----:B------:R-:W-:-:S05]  /*2260*/  @P0 SHF.R.U32.HI R0, RZ, 0x1, R5 ;  /* 0x00000001ff000819 */ /* 0x000fca0000011605 */
[----:B------:R-:W-:-:S05]  /*2270*/  @P0 IMAD R0, R0, -0x9, R3 ;  /* 0xfffffff700000824 */ /* 0x000fca00078e0203 */
[----:B------:R-:W-:-:S05]  /*2280*/  @P0 LEA R0, R0, UR41, 0x3 ;  /* 0x0000002900000c11 */ /* 0x000fca000f8e18ff */
[----:B------:R-:W-:-:S05]  /*2290*/  @P0 VIADD R3, R0, 0x48 ;  /* 0x0000004800030836 */ /* 0x000fca0000000000 */
[----:B------:R-:W-:-:S04]  /*22a0*/  @P0 PRMT R3, R88, 0x654, R3 ;  /* 0x0000065458030816 */ /* 0x000fc80000000003 */
[----:B------:R0:W-:Y:S01]  /*22b0*/  @P0 SYNCS.ARRIVE.TRANS64.RED.A1T0 RZ, [R3+URZ], RZ ;  /* 0x000000ff03ff09a7 */ /* 0x0001e2000810043f */
[----:B------:R-:W-:-:S13]  /*22c0*/  ISETP.GT.U32.AND P0, PT, R23, 0x1, PT ;  /* 0x000000011700780c */ /* 0x000fda0003f04070 */
[----:B0-----:R-:W-:Y:S05]  /*22d0*/  @P0 BRA `(.L_x_34) ;  /* 0x0000000000040947 */ /* 0x001fea0003800000 */
[----:B------:R-:W-:Y:S01]  /*22e0*/  BPT.TRAP 0x1 ;  /* 0x000000040000795c */ /* 0x000fe20000300000 */
.L_x_34:
[----:B------:R-:W-:Y:S01]  /*22f0*/  SHF.L.U32 R0, R105, 0x1f, RZ ;  /* 0x0000001f69007819 */ /* 0x000fe200000006ff */
[----:B------:R-:W-:Y:S01]  /*2300*/  UIADD3 UR38, UR38, UR45, URZ ;  /* 0x0000002d26267290 */ /* 0x000fe2000fffe03f */
[----:B------:R-:W-:Y:S01]  /*2310*/  SHF.R.S32.HI R9, RZ, 0x1f, R19 ;  /* 0x0000001fff097819 */ /* 0x000fe20000011413 */
[----:B------:R-:W-:Y:S01]  /*2320*/  UISETP.GE.U32.AND UP1, UPT, UR45, 0x9, UPT ;  /* 0x000000092d00788c */ /* 0x000fe2000bf26070 */
[----:B------:R-:W0:Y:S01]  /*2330*/  SYNCS.PHASECHK.TRANS64.TRYWAIT P0, [UR43+0x8], R0 ;  /* 0x00000800ff0075a7 */ /* 0x000e22000800016b */
[----:B------:R-:W-:-:S04]  /*2340*/  UISETP.GT.U32.AND UP0, UPT, UR38, 0x8, UPT ;  /* 0x000000082600788c */ /* 0x000fc8000bf04070 */
[----:B------:R-:W-:-:S04]  /*2350*/  UISETP.LT.U32.AND UP0, UPT, UR45, 0x9, UP0 ;  /* 0x000000092d00788c */ /* 0x000fc80008701070 */
[----:B------:R-:W-:Y:S02]  /*2360*/  USEL UR6, URZ, 0x1, !UP0 ;  /* 0x000000013f067887 */ /* 0x000fe4000c000000 */
[----:B------:R-:W-:Y:S02]  /*2370*/  @UP1 UIMAD.WIDE.U32 UR4, UR38, 0x38e38e39, URZ ;  /* 0x38e38e39260418a5 */ /* 0x000fe4000f8e003f */
[----:B------:R-:W-:Y:S02]  /*2380*/  ULOP3.LUT UR39, UR39, UR6, URZ, 0x3c, !UPT ;  /* 0x0000000627277292 */ /* 0x000fe4000f8e3c3f */
[----:B------:R-:W-:-:S04]  /*2390*/  @UP1 USHF.R.U32.HI UR4, URZ, 0x1, UR5 ;  /* 0x000000013f041899 */ /* 0x000fc80008011605 */
[----:B------:R-:W-:Y:S01]  /*23a0*/  @UP1 ULOP3.LUT UR39, UR39, 0x1, UR4, 0x78, !UPT ;  /* 0x0000000127271892 */ /* 0x000fe2000f8e7804 */
[----:B0-----:R-:W-:Y:S11]  /*23b0*/  @!P0 BRA `(.L_x_36) ;  /* 0x0000005c00148947 */ /* 0x001ff60003800000 */
.L_x_195:
[----:B------:R-:W-:Y:S01]  /*23c0*/  ULDC.64 UR4, c[0x0][0x5d0] ;  /* 0x0001740000047ab9 */ /* 0x000fe20000000a00 */
[----:B------:R-:W-:Y:S01]  /*23d0*/  ULDC UR6, c[0x0][0x284] ;  /* 0x0000a10000067ab9 */ /* 0x000fe20000000800 */
[----:B0-----:R-:W-:Y:S02]  /*23e0*/  IMAD R0, R9, UR4, RZ ;  /* 0x0000000409007c24 */ /* 0x001fe4000f8e02ff */
[----:B------:R-:W-:Y:S02]  /*23f0*/  IMAD.SHL.U32 R12, R18, 0x80, RZ ;  /* 0x00000080120c7824 */ /* 0x000fe400078e00ff */
[C---:B------:R-:W-:Y:S02]  /*2400*/  IMAD R3, R19.reuse, UR5, R0 ;  /* 0x0000000513037c24 */ /* 0x040fe4000f8e0200 */
[----:B------:R-:W-:Y:S01]  /*2410*/  IMAD.SHL.U32 R0, R22, 0x40, RZ ;  /* 0x0000004016007824 */ /* 0x000fe200078e00ff */
[----:B------:R-:W-:Y:S01]  /*2420*/  SHF.R.S32.HI R13, RZ, 0x1f, R12 ;  /* 0x0000001fff0d7819 */ /* 0x000fe2000001140c */
[----:B------:R-:W-:Y:S01]  /*2430*/  IMAD.WIDE.U32 R4, R19, UR4, R94 ;  /* 0x0000000413047c25 */ /* 0x000fe2000f8e005e */
[----:B------:R-:W-:-:S02]  /*2440*/  ULDC.64 UR4, c[0x0][0x5c8] ;  /* 0x0001720000047ab9 */ /* 0x000fc40000000a00 */
[----:B------:R-:W-:Y:S01]  /*2450*/  ISETP.GE.AND P0, PT, R0, UR6, PT ;  /* 0x0000000600007c0c */ /* 0x000fe2000bf06270 */
[----:B------:R-:W-:Y:S01]  /*2460*/  ULDC UR6, c[0x0][0x288] ;  /* 0x0000a20000067ab9 */ /* 0x000fe20000000800 */
[----:B------:R-:W-:Y:S01]  /*2470*/  IADD3 R4, P1, R12, R4, RZ ;  /* 0x000000040c047210 */ /* 0x000fe20007f3e0ff */
[----:B------:R-:W-:Y:S01]  /*2480*/  IMAD.WIDE R20, R22, 0x40, R92 ;  /* 0x0000004016147825 */ /* 0x000fe200078e025c */
[----:B------:R-:W-:Y:S02]  /*2490*/  ISETP.GE.OR P0, PT, R12, UR6, P0 ;  /* 0x000000060c007c0c */ /* 0x000fe40008706670 */
[----:B------:R-:W-:Y:S01]  /*24a0*/  IADD3.X R5, R13, R5, R3, P1, !PT ;  /* 0x000000050d057210 */ /* 0x000fe20000ffe403 */
[----:B------:R-:W-:-:S04]  /*24b0*/  IMAD R7, R21, UR4, RZ ;  /* 0x0000000415077c24 */ /* 0x000fc8000f8e02ff */
[C---:B------:R-:W-:Y:S02]  /*24c0*/  IMAD R7, R20.reuse, UR5, R7 ;  /* 0x0000000514077c24 */ /* 0x040fe4000f8e0207 */
[----:B------:R-:W-:-:S04]  /*24d0*/  IMAD.WIDE.U32 R106, R20, UR4, R4 ;  /* 0x00000004146a7c25 */ /* 0x000fc8000f8e0004 */
[----:B------:R-:W-:Y:S05]  /*24e0*/  @P0 BRA `(.L_x_37) ;  /* 0x0000003c00dc0947 */ /* 0x000fea0003800000 */
[----:B-----5:R-:W-:Y:S01]  /*24f0*/  FSETP.NEU.AND P0, PT, R91, RZ, PT ;  /* 0x000000ff5b00720b */ /* 0x020fe20003f0d000 */
[----:B------:R-:W-:Y:S01]  /*2500*/  IMAD.IADD R3, R99, 0x1, -R12 ;  /* 0x0000000163037824 */ /* 0x000fe200078e0a0c */
[----:B------:R-:W-:Y:S01]  /*2510*/  BSSY B0, `(.L_x_37) ;  /* 0x00003f4000007945 */ /* 0x000fe20003800000 */
[----:B------:R-:W-:Y:S02]  /*2520*/  IMAD.IADD R0, R103, 0x1, -R0 ;  /* 0x0000000167007824 */ /* 0x000fe400078e0a00 */
[----:B------:R-:W-:Y:S01]  /*2530*/  IMAD.IADD R115, R107, 0x1, R7 ;  /* 0x000000016b737824 */ /* 0x000fe200078e0207 */
[----:B------:R-:W-:-:S04]  /*2540*/  ISETP.GT.AND P2, PT, R3, RZ, PT ;  /* 0x000000ff0300720c */ /* 0x000fc80003f44270 */
[----:B------:R-:W-:-:S03]  /*2550*/  ISETP.GT.AND P1, PT, R0, RZ, P2 ;  /* 0x000000ff0000720c */ /* 0x000fc60001724270 */
[----:B------:R-:W-:Y:S10]  /*2560*/  @!P0 BRA `(.L_x_38) ;  /* 0x0000002c00208947 */ /* 0x000ff40003800000 */
[----:B------:R-:W0:Y:S01]  /*2570*/  LDC.64 R108, c[0x0][0x5b8] ;  /* 0x00016e00ff6c7b82 */ /* 0x000e220000000a00 */
[----:B------:R-:W-:-:S07]  /*2580*/  ULDC.64 UR4, c[0x0][0x5c0] ;  /* 0x0001700000047ab9 */ /* 0x000fce0000000a00 */
[----:B------:R-:W1:Y:S08]  /*2590*/  LDC.64 R110, c[0x0][0x5b0] ;  /* 0x00016c00ff6e7b82 */ /* 0x000e700000000a00 */
[----:B------:R-:W2:Y:S01]  /*25a0*/  LDC.64 R112, c[0x0][0x5a8] ;  /* 0x00016a00ff707b82 */ /* 0x000ea20000000a00 */
[-C--:B0-----:R-:W-:Y:S02]  /*25b0*/  IMAD R6, R9, R108.reuse, RZ ;  /* 0x0000006c09067224 */ /* 0x081fe400078e02ff */
[----:B------:R-:W-:-:S04]  /*25c0*/  IMAD.WIDE.U32 R4, R19, R108, R94 ;  /* 0x0000006c13047225 */ /* 0x000fc800078e005e */
[----:B------:R-:W-:Y:S01]  /*25d0*/  IMAD R107, R19, R109, R6 ;  /* 0x0000006d136b7224 */ /* 0x000fe200078e0206 */
[----:B------:R-:W-:Y:S01]  /*25e0*/  IADD3 R6, P0, R12, R4, RZ ;  /* 0x000000040c067210 */ /* 0x000fe20007f1e0ff */
[----:B-1----:R-:W-:-:S03]  /*25f0*/  IMAD R4, R21, R110, RZ ;  /* 0x0000006e15047224 */ /* 0x002fc600078e02ff */
[----:B------:R-:W-:Y:S01]  /*2600*/  IADD3.X R7, R13, R5, R107, P0, !PT ;  /* 0x000000050d077210 */ /* 0x000fe200007fe46b */
[C---:B------:R-:W-:Y:S02]  /*2610*/  IMAD R109, R20.reuse, R111, R4 ;  /* 0x0000006f146d7224 */ /* 0x040fe400078e0204 */
[----:B------:R-:W-:-:S04]  /*2620*/  IMAD.WIDE.U32 R4, R20, R110, R6 ;  /* 0x0000006e14047225 */ /* 0x000fc800078e0006 */
[----:B------:R-:W-:Y:S01]  /*2630*/  IMAD.IADD R5, R5, 0x1, R109 ;  /* 0x0000000105057824 */ /* 0x000fe200078e026d */
[----:B--2---:R-:W-:-:S04]  /*2640*/  LEA R10, P0, R4, R112, 0x1 ;  /* 0x00000070040a7211 */ /* 0x004fc800078008ff */
[----:B------:R-:W-:-:S05]  /*2650*/  LEA.HI.X R11, R4, R113, R5, 0x1, P0 ;  /* 0x00000071040b7211 */ /* 0x000fca00000f0c05 */
[----:B------:R-:W2:Y:S01]  /*2660*/  @P1 LDG.E.LTC128B.U16 R18, desc[UR36][R10.64] ;  /* 0x000000240a121981 */ /* 0x000ea2000c1e1520 */
[----:B------:R-:W-:Y:S01]  /*2670*/  IMAD.WIDE.U32 R4, R20, R110, R12 ;  /* 0x0000006e14047225 */ /* 0x000fe200078e000c */
[----:B------:R-:W-:Y:S02]  /*2680*/  BSSY B1, `(.L_x_39) ;  /* 0x0000015000017945 */ /* 0x000fe40003800000 */
[----:B------:R-:W-:-:S04]  /*2690*/  IADD3 R14, P0, R94, R4, RZ ;  /* 0x000000045e0e7210 */ /* 0x000fc80007f1e0ff */
[----:B------:R-:W-:Y:S02]  /*26a0*/  IADD3.X R15, R95, R109, R5, P0, !PT ;  /* 0x0000006d5f0f7210 */ /* 0x000fe400007fe405 */
[----:B------:R-:W-:Y:S01]  /*26b0*/  LEA R8, P0, R106, UR4, 0x1 ;  /* 0x000000046a087c11 */ /* 0x000fe2000f8008ff */
[----:B------:R-:W-:-:S03]  /*26c0*/  IMAD.WIDE.U32 R14, R19, R108, R14 ;  /* 0x0000006c130e7225 */ /* 0x000fc600078e000e */
[----:B------:R-:W-:Y:S02]  /*26d0*/  LEA.HI.X R9, R106, UR5, R115, 0x1, P0 ;  /* 0x000000056a097c11 */ /* 0x000fe400080f0c73 */
[----:B------:R-:W-:-:S04]  /*26e0*/  ISETP.GT.AND P0, PT, R3, 0x1, PT ;  /* 0x000000010300780c */ /* 0x000fc80003f04270 */
[----:B------:R-:W-:Y:S01]  /*26f0*/  ISETP.GT.AND P3, PT, R0, RZ, P0 ;  /* 0x000000ff0000720c */ /* 0x000fe20000764270 */
[----:B--2---:R-:W-:-:S05]  /*2700*/  HADD2.F32 R4, -RZ, R18.H0_H0 ;  /* 0x20000012ff047230 */ /* 0x004fca0000004100 */
[----:B------:R-:W-:Y:S01]  /*2710*/  FMUL R5, R4, R91 ;  /* 0x0000005b04057220 */ /* 0x000fe20000400000 */
[----:B------:R-:W-:-:S03]  /*2720*/  LEA R4, P4, R14, R112, 0x1 ;  /* 0x000000700e047211 */ /* 0x000fc600078808ff */
[----:B------:R-:W-:-:S05]  /*2730*/  FFMA R5, R24, R90, R5 ;  /* 0x0000005a18057223 */ /* 0x000fca0000000005 */
[----:B------:R-:W-:Y:S01]  /*2740*/  F2FP.F16.F32.PACK_AB R10, RZ, R5 ;  /* 0x00000005ff0a723e */ /* 0x000fe200000000ff */
[----:B------:R-:W-:-:S03]  /*2750*/  IMAD.IADD R5, R107, 0x1, R15 ;  /* 0x000000016b057824 */ /* 0x000fc600078e020f */
[----:B------:R-:W-:Y:S01]  /*2760*/  PRMT R11, R10, 0x7610, R11 ;  /* 0x000076100a0b7816 */ /* 0x000fe2000000000b */
[----:B------:R-:W-:Y:S01]  /*2770*/  IMAD.SHL.U32 R10, R110, 0x8, RZ ;  /* 0x000000086e0a7824 */ /* 0x000fe200078e00ff */
[----:B------:R-:W-:-:S03]  /*2780*/  LEA.HI.X R5, R14, R113, R5, 0x1, P4 ;  /* 0x000000710e057211 */ /* 0x000fc600020f0c05 */
[----:B------:R0:W-:Y:S02]  /*2790*/  @P1 STG.E.U16 desc[UR36][R8.64], R11 ;  /* 0x0000000b08001986 */ /* 0x0001e4000c101524 */
[----:B0-----:R-:W-:Y:S01]  /*27a0*/  SHF.L.U64.HI R11, R110, 0x3, R111 ;  /* 0x000000036e0b7819 */ /* 0x001fe2000001026f */
[----:B------:R-:W-:Y:S06]  /*27b0*/  @!P3 BRA `(.L_x_40) ;  /* 0x000000000004b947 */ /* 0x000fec0003800000 */
[----:B------:R0:W5:Y:S02]  /*27c0*/  LDG.E.LTC128B.U16 R18, desc[UR36][R4.64+0x2] ;  /* 0x0000022404127981 */ /* 0x000164000c1e1520 */
.L_x_40:
[----:B------:R-:W-:Y:S05]  /*27d0*/  BSYNC B1 ;  /* 0x0000000000017941 */ /* 0x000fea0003800000 */
.L_x_39:
[----:B------:R-:W-:Y:S01]  /*27e0*/  IMAD.WIDE.U32 R10, R20, R110, R10 ;  /* 0x0000006e140a7225 */ /* 0x000fe200078e000a */
[----:B------:R-:W-:-:S03]  /*27f0*/  ISETP.GT.AND P2, PT, R0, 0x8, P2 ;  /* 0x000000080000780c */ /* 0x000fc60001744270 */
[----:B-----5:R-:W-:Y:S01]  /*2800*/  HADD2.F32 R14, -RZ, R18.H0_H0 ;  /* 0x20000012ff0e7230 */ /* 0x020fe20000004100 */
[----:B------:R-:W-:Y:S01]  /*2810*/  IADD3 R6, P1, R6, R10, RZ ;  /* 0x0000000a06067210 */ /* 0x000fe20007f3e0ff */
[----:B------:R-:W-:-:S03]  /*2820*/  IMAD.IADD R109, R109, 0x1, R11 ;  /* 0x000000016d6d7824 */ /* 0x000fc600078e020b */
[----:B------:R-:W-:Y:S01]  /*2830*/  FMUL R14, R14, R91 ;  /* 0x0000005b0e0e7220 */ /* 0x000fe20000400000 */
[----:B------:R-:W-:-:S03]  /*2840*/  IMAD.X R7, R109, 0x1, R7, P1 ;  /* 0x000000016d077824 */ /* 0x000fc600008e0607 */
[----:B------:R-:W-:Y:S01]  /*2850*/  FFMA R25, R25, R90, R14 ;  /* 0x0000005a19197223 */ /* 0x000fe2000000000e */
[----:B------:R-:W-:-:S04]  /*2860*/  LEA R14, P1, R6, R112, 0x1 ;  /* 0x00000070060e7211 */ /* 0x000fc800078208ff */
[----:B------:R-:W-:Y:S01]  /*2870*/  LEA.HI.X R15, R6, R113, R7, 0x1, P1 ;  /* 0x00000071060f7211 */ /* 0x000fe200008f0c07 */
[----:B------:R-:W-:Y:S01]  /*2880*/  @P3 IMAD.MOV.U32 R6, RZ, RZ, R8 ;  /* 0x000000ffff063224 */ /* 0x000fe200078e0008 */
[----:B------:R-:W-:Y:S01]  /*2890*/  F2FP.F16.F32.PACK_AB R25, RZ, R25 ;  /* 0x00000019ff19723e */ /* 0x000fe200000000ff */
[----:B------:R-:W-:-:S05]  /*28a0*/  @P3 IMAD.MOV.U32 R7, RZ, RZ, R9 ;  /* 0x000000ffff073224 */ /* 0x000fca00078e0009 */
[----:B------:R1:W-:Y:S04]  /*28b0*/  @P3 STG.E.U16 desc[UR36][R6.64+0x2], R25 ;  /* 0x0000021906003986 */ /* 0x0003e8000c101524 */
[----:B------:R-:W2:Y:S01]  /*28c0*/  @P2 LDG.E.LTC128B.U16 R18, desc[UR36][R14.64] ;  /* 0x000000240e122981 */ /* 0x000ea2000c1e1520 */
[----:B------:R-:W-:Y:S01]  /*28d0*/  IADD3 R12, P1, P3, R94, R10, R12 ;  /* 0x0000000a5e0c7210 */ /* 0x000fe20007b3e00c */
[----:B------:R-:W-:Y:S01]  /*28e0*/  BSSY B1, `(.L_x_41) ;  /* 0x0000011000017945 */ /* 0x000fe20003800000 */
[----:B------:R-:W-:Y:S02]  /*28f0*/  ISETP.GT.AND P0, PT, R0, 0x8, P0 ;  /* 0x000000080000780c */ /* 0x000fe40000704270 */
[----:B------:R-:W-:-:S03]  /*2900*/  IADD3.X R13, R95, R109, R13, P1, P3 ;  /* 0x0000006d5f0d7210 */ /* 0x000fc60000fe640d */
[----:B------:R-:W-:Y:S01]  /*2910*/  IMAD.WIDE.U32 R12, R19, R108, R12 ;  /* 0x0000006c130c7225 */ /* 0x000fe200078e000c */
[----:B------:R-:W-:-:S03]  /*2920*/  SHF.L.U64.HI R19, R96, 0x1, R97 ;  /* 0x0000000160137819 */ /* 0x000fc60000010261 */
[----:B------:R-:W-:Y:S01]  /*2930*/  IMAD.IADD R13, R107, 0x1, R13 ;  /* 0x000000016b0d7824 */ /* 0x000fe200078e020d */
[----:B-1----:R-:W-:-:S04]  /*2940*/  LEA R6, P3, R12, R112, 0x1 ;  /* 0x000000700c067211 */ /* 0x002fc800078608ff */
[----:B------:R-:W-:Y:S01]  /*2950*/  LEA.HI.X R7, R12, R113, R13, 0x1, P3 ;  /* 0x000000710c077211 */ /* 0x000fe200018f0c0d */
[----:B--2---:R-:W-:-:S05]  /*2960*/  HADD2.F32 R10, -RZ, R18.H0_H0 ;  /* 0x20000012ff0a7230 */ /* 0x004fca0000004100 */
[----:B------:R-:W-:Y:S01]  /*2970*/  FMUL R11, R10, R91 ;  /* 0x0000005b0a0b7220 */ /* 0x000fe20000400000 */
[----:B------:R-:W-:-:S03]  /*2980*/  LEA R10, P1, R96, R8, 0x1 ;  /* 0x00000008600a7211 */ /* 0x000fc600078208ff */
[----:B------:R-:W-:-:S05]  /*2990*/  FFMA R11, R26, R90, R11 ;  /* 0x0000005a1a0b7223 */ /* 0x000fca000000000b */
[----:B------:R-:W-:Y:S01]  /*29a0*/  F2FP.F16.F32.PACK_AB R14, RZ, R11 ;  /* 0x0000000bff0e723e */ /* 0x000fe200000000ff */
[----:B------:R-:W-:-:S05]  /*29b0*/  IMAD.X R11, R19, 0x1, R9, P1 ;  /* 0x00000001130b7824 */ /* 0x000fca00008e0609 */
[----:B------:R1:W-:Y:S01]  /*29c0*/  @P2 STG.E.U16 desc[UR36][R10.64], R14 ;  /* 0x0000000e0a002986 */ /* 0x0003e2000c101524 */
[----:B------:R-:W-:Y:S05]  /*29d0*/  @!P0 BRA `(.L_x_42) ;  /* 0x0000000000048947 */ /* 0x000fea0003800000 */
[----:B------:R2:W5:Y:S02]  /*29e0*/  LDG.E.LTC128B.U16 R18, desc[UR36][R6.64+0x2] ;  /* 0x0000022406127981 */ /* 0x000564000c1e1520 */
.L_x_42:
[----:B------:R-:W-:Y:S05]  /*29f0*/  BSYNC B1 ;  /* 0x0000000000017941 */ /* 0x000fea0003800000 */
.L_x_41:
[----:B-----5:R-:W-:Y:S01]  /*2a00*/  HADD2.F32 R12, -RZ, R18.H0_H0 ;  /* 0x20000012ff0c7230 */ /* 0x020fe20000004100 */
[----:B------:R-:W-:Y:S01]  /*2a10*/  ISETP.GT.AND P1, PT, R3, 0x8, PT ;  /* 0x000000080300780c */ /* 0x000fe20003f24270 */
[----:B------:R-:W-:Y:S03]  /*2a20*/  BSSY B1, `(.L_x_43) ;  /* 0x0000008000017945 */ /* 0x000fe60003800000 */
[----:B------:R-:W-:Y:S01]  /*2a30*/  FMUL R12, R12, R91 ;  /* 0x0000005b0c0c7220 */ /* 0x000fe20000400000 */
[----:B------:R-:W-:-:S03]  /*2a40*/  ISETP.GT.AND P2, PT, R0, RZ, P1 ;  /* 0x000000ff0000720c */ /* 0x000fc60000f44270 */
[----:B------:R-:W-:-:S05]  /*2a50*/  FFMA R12, R27, R90, R12 ;  /* 0x0000005a1b0c7223 */ /* 0x000fca000000000c */
[----:B------:R-:W-:-:S05]  /*2a60*/  F2FP.F16.F32.PACK_AB R12, RZ, R12 ;  /* 0x0000000cff0c723e */ /* 0x000fca00000000ff */
[----:B------:R3:W-:Y:S01]  /*2a70*/  @P0 STG.E.U16 desc[UR36][R10.64+0x2], R12 ;  /* 0x0000020c0a000986 */ /* 0x0007e2000c101524 */
[----:B------:R-:W-:Y:S05]  /*2a80*/  @!P2 BRA `(.L_x_44) ;  /* 0x000000000004a947 */ /* 0x000fea0003800000 */
[----:B------:R4:W5:Y:S02]  /*2a90*/  LDG.E.LTC128B.U16 R18, desc[UR36][R4.64+0x10] ;  /* 0x0000102404127981 */ /* 0x000964000c1e1520 */
.L_x_44:
[----:B------:R-:W-:Y:S05]  /*2aa0*/  BSYNC B1 ;  /* 0x0000000000017941 */ /* 0x000fea0003800000 */
.L_x_43:
[----:B---3-5:R-:W-:Y:S01]  /*2ab0*/  HADD2.F32 R12, -RZ, R18.H0_H0 ;  /* 0x20000012ff0c7230 */ /* 0x028fe20000004100 */
        /* <DEDUP_REMOVED lines=9> */
.L_x_46:
[----:B------:R-:W-:Y:S05]  /*2b50*/  BSYNC B1 ;  /* 0x0000000000017941 */ /* 0x000fea0003800000 */
.L_x_45:
[----:B-----5:R-:W-:Y:S01]  /*2b60*/  HADD2.F32 R12, -RZ, R18.H0_H0 ;  /* 0x20000012ff0c7230 */ /* 0x020fe20000004100 */
[----:B------:R-:W-:Y:S01]  /*2b70*/  ISETP.GT.AND P1, PT, R0, 0x8, P1 ;  /* 0x000000080000780c */ /* 0x000fe20000f24270 */
[----:B------:R-:W-:Y:S03]  /*2b80*/  BSSY B1, `(.L_x_47) ;  /* 0x0000007000017945 */ /* 0x000fe60003800000 */
[----:B------:R-:W-:-:S04]  /*2b90*/  FMUL R12, R12, R91 ;  /* 0x0000005b0c0c7220 */ /* 0x000fc80000400000 */
[----:B------:R-:W-:-:S05]  /*2ba0*/  FFMA R12, R29, R90, R12 ;  /* 0x0000005a1d0c7223 */ /* 0x000fca000000000c */
[----:B------:R-:W-:-:S05]  /*2bb0*/  F2FP.F16.F32.PACK_AB R12, RZ, R12 ;  /* 0x0000000cff0c723e */ /* 0x000fca00000000ff */
[----:B------:R0:W-:Y:S01]  /*2bc0*/  @P3 STG.E.U16 desc[UR36][R8.64+0x12], R12 ;  /* 0x0000120c08003986 */ /* 0x0001e2000c101524 */
[----:B------:R-:W-:Y:S05]  /*2bd0*/  @!P1 BRA `(.L_x_48) ;  /* 0x0000000000049947 */ /* 0x000fea0003800000 */
[----:B------:R0:W5:Y:S02]  /*2be0*/  LDG.E.LTC128B.U16 R18, desc[UR36][R6.64+0x10] ;  /* 0x0000102406127981 */ /* 0x000164000c1e1520 */
.L_x_48:
[----:B------:R-:W-:Y:S05]  /*2bf0*/  BSYNC B1 ;  /* 0x0000000000017941 */ /* 0x000fea0003800000 */
.L_x_47:
[----:B0----5:R-:W-:Y:S01]  /*2c00*/  HADD2.F32 R12, -RZ, R18.H0_H0 ;  /* 0x20000012ff0c7230 */ /* 0x021fe20000004100 */
[----:B------:R-:W-:Y:S01]  /*2c10*/  ISETP.GT.AND P0, PT, R0, 0x8, P0 ;  /* 0x000000080000780c */ /* 0x000fe20000704270 */
[----:B------:R-:W-:Y:S03]  /*2c20*/  BSSY B1, `(.L_x_49) ;  /* 0x0000007000017945 */ /* 0x000fe60003800000 */
[----:B---3--:R-:W-:-:S04]  /*2c30*/  FMUL R13, R12, R91 ;  /* 0x0000005b0c0d7220 */ /* 0x008fc80000400000 */
[----:B------:R-:W-:-:S05]  /*2c40*/  FFMA R13, R30, R90, R13 ;  /* 0x0000005a1e0d7223 */ /* 0x000fca000000000d */
[----:B------:R-:W-:-:S05]  /*2c50*/  F2FP.F16.F32.PACK_AB R13, RZ, R13 ;  /* 0x0000000dff0d723e */ /* 0x000fca00000000ff */
[----:B------:R0:W-:Y:S01]  /*2c60*/  @P1 STG.E.U16 desc[UR36][R10.64+0x10], R13 ;  /* 0x0000100d0a001986 */ /* 0x0001e2000c101524 */
[----:B------:R-:W-:Y:S05]  /*2c70*/  @!P0 BRA `(.L_x_50) ;  /* 0x0000000000048947 */ /* 0x000fea0003800000 */
[----:B------:R3:W5:Y:S02]  /*2c80*/  LDG.E.LTC128B.U16 R18, desc[UR36][R6.64+0x12] ;  /* 0x0000122406127981 */ /* 0x000764000c1e1520 */
.L_x_50:
[----:B------:R-:W-:Y:S05]  /*2c90*/  BSYNC B1 ;  /* 0x0000000000017941 */ /* 0x000fea0003800000 */
.L_x_49:
        /* <DEDUP_REMOVED lines=10> */
.L_x_52:
[----:B------:R-:W-:Y:S05]  /*2d40*/  BSYNC B1 ;  /* 0x0000000000017941 */ /* 0x000fea0003800000 */
.L_x_51:
[----:B0----5:R-:W-:Y:S01]  /*2d50*/  HADD2.F32 R12, -RZ, R18.H0_H0 ;  /* 0x20000012ff0c7230 */ /* 0x021fe20000004100 */
        /* <DEDUP_REMOVED lines=9> */
.L_x_54:
[----:B------:R-:W-:Y:S05]  /*2df0*/  BSYNC B1 ;  /* 0x0000000000017941 */ /* 0x000fea0003800000 */
.L_x_53:
        /* <DEDUP_REMOVED lines=9> */
.L_x_56:
[----:B------:R-:W-:Y:S05]  /*2e90*/  BSYNC B1 ;  /* 0x0000000000017941 */ /* 0x000fea0003800000 */
.L_x_55:
[----:B0----5:R-:W-:Y:S01]  /*2ea0*/  HADD2.F32 R12, -RZ, R18.H0_H0 ;  /* 0x20000012ff0c7230 */ /* 0x021fe20000004100 */
        /* <DEDUP_REMOVED lines=8> */
.L_x_58:
[----:B------:R-:W-:Y:S05]  /*2f30*/  BSYNC B1 ;  /* 0x0000000000017941 */ /* 0x000fea0003800000 */
.L_x_57:
        /* <DEDUP_REMOVED lines=10> */
.L_x_60:
[----:B------:R-:W-:Y:S05]  /*2fe0*/  BSYNC B1 ;  /* 0x0000000000017941 */ /* 0x000fea0003800000 */
.L_x_59:
        /* <DEDUP_REMOVED lines=10> */
.L_x_62:
[----:B------:R-:W-:Y:S05]  /*3090*/  BSYNC B1 ;  /* 0x0000000000017941 */ /* 0x000fea0003800000 */
.L_x_61:
        /* <DEDUP_REMOVED lines=9> */
.L_x_64:
[----:B------:R-:W-:Y:S05]  /*3130*/  BSYNC B1 ;  /* 0x0000000000017941 */ /* 0x000fea0003800000 */
.L_x_63:
        /* <DEDUP_REMOVED lines=9> */
.L_x_66:
[----:B------:R-:W-:Y:S05]  /*31d0*/  BSYNC B1 ;  /* 0x0000000000017941 */ /* 0x000fea0003800000 */
.L_x_65:
        /* <DEDUP_REMOVED lines=10> */
.L_x_68:
[----:B------:R-:W-:Y:S05]  /*3280*/  BSYNC B1 ;  /* 0x0000000000017941 */ /* 0x000fea0003800000 */
.L_x_67:
        /* <DEDUP_REMOVED lines=10> */
.L_x_70:
[----:B------:R-:W-:Y:S05]  /*3330*/  BSYNC B1 ;  /* 0x0000000000017941 */ /* 0x000fea0003800000 */
.L_x_69:
        /* <DEDUP_REMOVED lines=9> */
.L_x_72:
[----:B------:R-:W-:Y:S05]  /*33d0*/  BSYNC B1 ;  /* 0x0000000000017941 */ /* 0x000fea0003800000 */
.L_x_71:
        /* <DEDUP_REMOVED lines=9> */
.L_x_74:
[----:B------:R-:W-:Y:S05]  /*3470*/  BSYNC B1 ;  /* 0x0000000000017941 */ /* 0x000fea0003800000 */
.L_x_73:
        /* <DEDUP_REMOVED lines=10> */
.L_x_76:
[----:B------:R-:W-:Y:S05]  /*3520*/  BSYNC B1 ;  /* 0x0000000000017941 */ /* 0x000fea0003800000 */
.L_x_75:
        /* <DEDUP_REMOVED lines=10> */
.L_x_78:
[----:B------:R-:W-:Y:S05]  /*35d0*/  BSYNC B1 ;  /* 0x0000000000017941 */ /* 0x000fea0003800000 */
.L_x_77:
        /* <DEDUP_REMOVED lines=9> */
.L_x_80:
[----:B------:R-:W-:Y:S05]  /*3670*/  BSYNC B1 ;  /* 0x0000000000017941 */ /* 0x000fea0003800000 */
.L_x_79:
        /* <DEDUP_REMOVED lines=9> */
.L_x_82:
[----:B------:R-:W-:Y:S05]  /*3710*/  BSYNC B1 ;  /* 0x0000000000017941 */ /* 0x000fea0003800000 */
.L_x_81:
        /* <DEDUP_REMOVED lines=10> */
.L_x_84:
[----:B------:R-:W-:Y:S05]  /*37c0*/  BSYNC B1 ;  /* 0x0000000000017941 */ /* 0x000fea0003800000 */
.L_x_83:
        /* <DEDUP_REMOVED lines=10> */
.L_x_86:
[----:B------:R-:W-:Y:S05]  /*3870*/  BSYNC B1 ;  /* 0x0000000000017941 */ /* 0x000fea0003800000 */
.L_x_85:
        /* <DEDUP_REMOVED lines=9> */
.L_x_88:
[----:B------:R-:W-:Y:S05]  /*3910*/  BSYNC B1 ;  /* 0x0000000000017941 */ /* 0x000fea0003800000 */
.L_x_87:
        /* <DEDUP_REMOVED lines=9> */
.L_x_90:
[----:B------:R-:W-:Y:S05]  /*39b0*/  BSYNC B1 ;  /* 0x0000000000017941 */ /* 0x000fea0003800000 */
.L_x_89:
        /* <DEDUP_REMOVED lines=10> */
.L_x_92:
[----:B------:R-:W-:Y:S05]  /*3a60*/  BSYNC B1 ;  /* 0x0000000000017941 */ /* 0x000fea0003800000 */
.L_x_91:
        /* <DEDUP_REMOVED lines=10> */
.L_x_94:
[----:B------:R-:W-:Y:S05]  /*3b10*/  BSYNC B1 ;  /* 0x0000000000017941 */ /* 0x000fea0003800000 */
.L_x_93:
        /* <DEDUP_REMOVED lines=9> */
.L_x_96:
[----:B------:R-:W-:Y:S05]  /*3bb0*/  BSYNC B1 ;  /* 0x0000000000017941 */ /* 0x000fea0003800000 */
.L_x_95:
        /* <DEDUP_REMOVED lines=9> */
.L_x_98:
[----:B------:R-:W-:Y:S05]  /*3c50*/  BSYNC B1 ;  /* 0x0000000000017941 */ /* 0x000fea0003800000 */
.L_x_97:
        /* <DEDUP_REMOVED lines=10> */
.L_x_100:
[----:B------:R-:W-:Y:S05]  /*3d00*/  BSYNC B1 ;  /* 0x0000000000017941 */ /* 0x000fea0003800000 */
.L_x_99:
        /* <DEDUP_REMOVED lines=10> */
.L_x_102:
[----:B------:R-:W-:Y:S05]  /*3db0*/  BSYNC B1 ;  /* 0x0000000000017941 */ /* 0x000fea0003800000 */
.L_x_101:
        /* <DEDUP_REMOVED lines=9> */
.L_x_104:
[----:B------:R-:W-:Y:S05]  /*3e50*/  BSYNC B1 ;  /* 0x0000000000017941 */ /* 0x000fea0003800000 */
.L_x_103:
        /* <DEDUP_REMOVED lines=9> */
.L_x_106:
[----:B------:R-:W-:Y:S05]  /*3ef0*/  BSYNC B1 ;  /* 0x0000000000017941 */ /* 0x000fea0003800000 */
.L_x_105:
        /* <DEDUP_REMOVED lines=10> */
.L_x_108:
[----:B------:R-:W-:Y:S05]  /*3fa0*/  BSYNC B1 ;  /* 0x0000000000017941 */ /* 0x000fea0003800000 */
.L_x_107:
        /* <DEDUP_REMOVED lines=10> */
.L_x_110:
[----:B------:R-:W-:Y:S05]  /*4050*/  BSYNC B1 ;  /* 0x0000000000017941 */ /* 0x000fea0003800000 */
.L_x_109:
        /* <DEDUP_REMOVED lines=9> */
.L_x_112:
[----:B------:R-:W-:Y:S05]  /*40f0*/  BSYNC B1 ;  /* 0x0000000000017941 */ /* 0x000fea0003800000 */
.L_x_111:
        /* <DEDUP_REMOVED lines=9> */
.L_x_114:
[----:B------:R-:W-:Y:S05]  /*4190*/  BSYNC B1 ;  /* 0x0000000000017941 */ /* 0x000fea0003800000 */
.L_x_113:
        /* <DEDUP_REMOVED lines=10> */
.L_x_116:
[----:B------:R-:W-:Y:S05]  /*4240*/  BSYNC B1 ;  /* 0x0000000000017941 */ /* 0x000fea0003800000 */
.L_x_115:
        /* <DEDUP_REMOVED lines=10> */
.L_x_118:
[----:B------:R-:W-:Y:S05]  /*42f0*/  BSYNC B1 ;  /* 0x0000000000017941 */ /* 0x000fea0003800000 */
.L_x_117:
        /* <DEDUP_REMOVED lines=9> */
.L_x_120:
[----:B------:R-:W-:Y:S05]  /*4390*/  BSYNC B1 ;  /* 0x0000000000017941 */ /* 0x000fea0003800000 */
.L_x_119:
        /* <DEDUP_REMOVED lines=9> */
.L_x_122:
[----:B------:R-:W-:Y:S05]  /*4430*/  BSYNC B1 ;  /* 0x0000000000017941 */ /* 0x000fea0003800000 */
.L_x_121:
        /* <DEDUP_REMOVED lines=10> */
.L_x_124:
[----:B------:R-:W-:Y:S05]  /*44e0*/  BSYNC B1 ;  /* 0x0000000000017941 */ /* 0x000fea0003800000 */
.L_x_123:
        /* <DEDUP_REMOVED lines=10> */
.L_x_126:
[----:B------:R-:W-:Y:S05]  /*4590*/  BSYNC B1 ;  /* 0x0000000000017941 */ /* 0x000fea0003800000 */
.L_x_125:
        /* <DEDUP_REMOVED lines=9> */
.L_x_128:
[----:B------:R-:W-:Y:S05]  /*4630*/  BSYNC B1 ;  /* 0x0000000000017941 */ /* 0x000fea0003800000 */
.L_x_127:
        /* <DEDUP_REMOVED lines=9> */
.L_x_130:
[----:B------:R-:W-:Y:S05]  /*46d0*/  BSYNC B1 ;  /* 0x0000000000017941 */ /* 0x000fea0003800000 */
.L_x_129:
        /* <DEDUP_REMOVED lines=10> */
.L_x_132:
[----:B------:R-:W-:Y:S05]  /*4780*/  BSYNC B1 ;  /* 0x0000000000017941 */ /* 0x000fea0003800000 */
.L_x_131:
        /* <DEDUP_REMOVED lines=10> */
.L_x_134:
[----:B------:R-:W-:Y:S05]  /*4830*/  BSYNC B1 ;  /* 0x0000000000017941 */ /* 0x000fea0003800000 */
.L_x_133:
        /* <DEDUP_REMOVED lines=9> */
.L_x_136:
[----:B------:R-:W-:Y:S05]  /*48d0*/  BSYNC B1 ;  /* 0x0000000000017941 */ /* 0x000fea0003800000 */
.L_x_135:
        /* <DEDUP_REMOVED lines=9> */
.L_x_138:
[----:B------:R-:W-:Y:S05]  /*4970*/  BSYNC B1 ;  /* 0x0000000000017941 */ /* 0x000fea0003800000 */
.L_x_137:
        /* <DEDUP_REMOVED lines=10> */
.L_x_140:
[----:B------:R-:W-:Y:S05]  /*4a20*/  BSYNC B1 ;  /* 0x0000000000017941 */ /* 0x000fea0003800000 */
.L_x_139:
        /* <DEDUP_REMOVED lines=10> */
.L_x_142:
[----:B------:R-:W-:Y:S05]  /*4ad0*/  BSYNC B1 ;  /* 0x0000000000017941 */ /* 0x000fea0003800000 */
.L_x_141:
        /* <DEDUP_REMOVED lines=9> */
.L_x_144:
[----:B------:R-:W-:Y:S05]  /*4b70*/  BSYNC B1 ;  /* 0x0000000000017941 */ /* 0x000fea0003800000 */
.L_x_143:
        /* <DEDUP_REMOVED lines=9> */
.L_x_146:
[----:B------:R-:W-:Y:S05]  /*4c10*/  BSYNC B1 ;  /* 0x0000000000017941 */ /* 0x000fea0003800000 */
.L_x_145:
        /* <DEDUP_REMOVED lines=10> */
.L_x_148:
[----:B------:R-:W-:Y:S05]  /*4cc0*/  BSYNC B1 ;  /* 0x0000000000017941 */ /* 0x000fea0003800000 */
.L_x_147:
        /* <DEDUP_REMOVED lines=10> */
.L_x_150:
[----:B------:R-:W-:Y:S05]  /*4d70*/  BSYNC B1 ;  /* 0x0000000000017941 */ /* 0x000fea0003800000 */
.L_x_149:
        /* <DEDUP_REMOVED lines=9> */
.L_x_152:
[----:B------:R-:W-:Y:S05]  /*4e10*/  BSYNC B1 ;  /* 0x0000000000017941 */ /* 0x000fea0003800000 */
.L_x_151:
        /* <DEDUP_REMOVED lines=9> */
.L_x_154:
[----:B------:R-:W-:Y:S05]  /*4eb0*/  BSYNC B1 ;  /* 0x0000000000017941 */ /* 0x000fea0003800000 */
.L_x_153:
        /* <DEDUP_REMOVED lines=10> */
.L_x_156:
[----:B------:R-:W-:Y:S05]  /*4f60*/  BSYNC B1 ;  /* 0x0000000000017941 */ /* 0x000fea0003800000 */
.L_x_155:
        /* <DEDUP_REMOVED lines=10> */
.L_x_158:
[----:B------:R-:W-:Y:S05]  /*5010*/  BSYNC B1 ;  /* 0x0000000000017941 */ /* 0x000fea0003800000 */
.L_x_157:
[----:B0---45:R-:W-:Y:S01]  /*5020*/  HADD2.F32 R4, -RZ, R18.H0_H0 ;  /* 0x20000012ff047230 */ /* 0x031fe20000004100 */
        /* <DEDUP_REMOVED lines=8> */
.L_x_160:
[----:B------:R-:W-:Y:S05]  /*50b0*/  BSYNC B1 ;  /* 0x0000000000017941 */ /* 0x000fea0003800000 */
.L_x_159:
[----:B0----5:R-:W-:Y:S01]  /*50c0*/  HADD2.F32 R4, -RZ, R18.H0_H0 ;  /* 0x20000012ff047230 */ /* 0x021fe20000004100 */
[----:B------:R-:W-:Y:S01]  /*50d0*/  ISETP.GT.AND P0, PT, R0, 0x8, P0 ;  /* 0x000000080000780c */ /* 0x000fe20000704270 */
[----:B------:R-:W-:Y:S01]  /*50e0*/  @P1 IMAD.MOV.U32 R5, RZ, RZ, R11 ;  /* 0x000000ffff051224 */ /* 0x000fe200078e000b */
[----:B------:R-:W-:Y:S02]  /*50f0*/  BSSY B1, `(.L_x_161) ;  /* 0x0000008000017945 */ /* 0x000fe40003800000 */
[----:B------:R-:W-:Y:S01]  /*5100*/  FMUL R3, R4, R91 ;  /* 0x0000005b04037220 */ /* 0x000fe20000400000 */
[----:B------:R-:W-:-:S03]  /*5110*/  @P1 IMAD.MOV.U32 R4, RZ, RZ, R10 ;  /* 0x000000ffff041224 */ /* 0x000fc600078e000a */
[----:B------:R-:W-:-:S05]  /*5120*/  FFMA R3, R86, R90, R3 ;  /* 0x0000005a56037223 */ /* 0x000fca0000000003 */
[----:B------:R-:W-:-:S05]  /*5130*/  F2FP.F16.F32.PACK_AB R3, RZ, R3 ;  /* 0x00000003ff03723e */ /* 0x000fca00000000ff */
[----:B------:R0:W-:Y:S01]  /*5140*/  @P1 STG.E.U16 desc[UR36][R4.64+0xf0], R3 ;  /* 0x0000f00304001986 */ /* 0x0001e2000c101524 */
[----:B------:R-:W-:Y:S05]  /*5150*/  @!P0 BRA `(.L_x_162) ;  /* 0x0000000000048947 */ /* 0x000fea0003800000 */
[----:B------:R0:W5:Y:S02]  /*5160*/  LDG.E.LTC128B.U16 R18, desc[UR36][R6.64+0xf2] ;  /* 0x0000f22406127981 */ /* 0x000164000c1e1520 */
.L_x_162:
[----:B------:R-:W-:Y:S05]  /*5170*/  BSYNC B1 ;  /* 0x0000000000017941 */ /* 0x000fea0003800000 */
.L_x_161:
[----:B------:R-:W-:Y:S05]  /*5180*/  @!P0 BRA `(.L_x_163) ;  /* 0x0000001000b08947 */ /* 0x000fea0003800000 */
[----:B-----5:R-:W-:-:S05]  /*5190*/  HADD2.F32 R18, -RZ, R18.H0_H0 ;  /* 0x20000012ff127230 */ /* 0x020fca0000004100 */
[----:B------:R-:W-:-:S04]  /*51a0*/  FMUL R18, R18, R91 ;  /* 0x0000005b12127220 */ /* 0x000fc80000400000 */
[----:B------:R-:W-:-:S05]  /*51b0*/  FFMA R18, R87, R90, R18 ;  /* 0x0000005a57127223 */ /* 0x000fca0000000012 */
[----:B------:R-:W-:-:S05]  /*51c0*/  F2FP.F16.F32.PACK_AB R18, RZ, R18 ;  /* 0x00000012ff12723e */ /* 0x000fca00000000ff */
[----:B------:R0:W-:Y:S01]  /*51d0*/  STG.E.U16 desc[UR36][R10.64+0xf2], R18 ;  /* 0x0000f2120a007986 */ /* 0x0001e2000c101524 */
[----:B------:R-:W-:Y:S05]  /*51e0*/  BRA `(.L_x_163) ;  /* 0x0000001000987947 */ /* 0x000fea0003800000 */
.L_x_38:
[----:B------:R-:W-:Y:S01]  /*51f0*/  ISETP.GT.AND P3, PT, R3, 0x1, PT ;  /* 0x000000010300780c */ /* 0x000fe20003f64270 */
[----:B------:R-:W-:Y:S01]  /*5200*/  ULDC.64 UR4, c[0x0][0x5c0] ;  /* 0x0001700000047ab9 */ /* 0x000fe20000000a00 */
[-C--:B------:R-:W-:Y:S01]  /*5210*/  FMUL R24, R24, R90.reuse ;  /* 0x0000005a18187220 */ /* 0x080fe20000400000 */
[----:B------:R-:W-:Y:S01]  /*5220*/  LEA R4, P4, R106, UR4, 0x1 ;  /* 0x000000046a047c11 */ /* 0x000fe2000f8808ff */
[-C--:B------:R-:W-:Y:S01]  /*5230*/  FMUL R25, R25, R90.reuse ;  /* 0x0000005a19197220 */ /* 0x080fe20000400000 */
[----:B------:R-:W-:Y:S01]  /*5240*/  ISETP.GT.AND P0, PT, R0, RZ, P3 ;  /* 0x000000ff0000720c */ /* 0x000fe20001f04270 */
[----:B------:R-:W-:Y:S01]  /*5250*/  FMUL R26, R26, R90 ;  /* 0x0000005a1a1a7220 */ /* 0x000fe20000400000 */
[----:B------:R-:W-:Y:S01]  /*5260*/  F2FP.F16.F32.PACK_AB R24, RZ, R24 ;  /* 0x00000018ff18723e */ /* 0x000fe200000000ff */
[-C--:B------:R-:W-:Y:S01]  /*5270*/  FMUL R27, R27, R90.reuse ;  /* 0x0000005a1b1b7220 */ /* 0x080fe20000400000 */
[----:B------:R-:W-:Y:S01]  /*5280*/  LEA.HI.X R5, R106, UR5, R115, 0x1, P4 ;  /* 0x000000056a057c11 */ /* 0x000fe2000a0f0c73 */
[-C--:B------:R-:W-:Y:S01]  /*5290*/  FMUL R28, R28, R90.reuse ;  /* 0x0000005a1c1c7220 */ /* 0x080fe20000400000 */
[----:B------:R-:W-:Y:S01]  /*52a0*/  F2FP.F16.F32.PACK_AB R25, RZ, R25 ;  /* 0x00000019ff19723e */ /* 0x000fe200000000ff */
[-C--:B------:R-:W-:Y:S01]  /*52b0*/  FMUL R29, R29, R90.reuse ;  /* 0x0000005a1d1d7220 */ /* 0x080fe20000400000 */
[----:B------:R-:W-:Y:S01]  /*52c0*/  ISETP.GT.AND P2, PT, R0, 0x8, P2 ;  /* 0x000000080000780c */ /* 0x000fe20001744270 */
[----:B------:R-:W-:Y:S01]  /*52d0*/  @P1 STG.E.U16 desc[UR36][R4.64], R24 ;  /* 0x0000001804001986 */ /* 0x000fe2000c101524 */
[----:B------:R-:W-:Y:S01]  /*52e0*/  ISETP.GT.AND P1, PT, R3, 0x8, PT ;  /* 0x000000080300780c */ /* 0x000fe20003f24270 */
[----:B------:R-:W-:Y:S01]  /*52f0*/  FMUL R30, R30, R90 ;  /* 0x0000005a1e1e7220 */ /* 0x000fe20000400000 */
[C---:B------:R-:W-:Y:S01]  /*5300*/  SHF.L.U64.HI R7, R96.reuse, 0x1, R97 ;  /* 0x0000000160077819 */ /* 0x040fe20000010261 */
[----:B------:R-:W-:Y:S01]  /*5310*/  @P0 STG.E.U16 desc[UR36][R4.64+0x2], R25 ;  /* 0x0000021904000986 */ /* 0x000fe2000c101524 */
[----:B------:R-:W-:Y:S01]  /*5320*/  LEA R6, P5, R96, R4, 0x1 ;  /* 0x0000000460067211 */ /* 0x000fe200078a08ff */
[-C--:B------:R-:W-:Y:S01]  /*5330*/  FMUL R31, R31, R90.reuse ;  /* 0x0000005a1f1f7220 */ /* 0x080fe20000400000 */
[----:B------:R-:W-:Y:S01]  /*5340*/  ISETP.GT.AND P3, PT, R0, 0x8, P3 ;  /* 0x000000080000780c */ /* 0x000fe20001f64270 */
[-C--:B------:R-:W-:Y:S01]  /*5350*/  FMUL R32, R32, R90.reuse ;  /* 0x0000005a20207220 */ /* 0x080fe20000400000 */
[----:B------:R-:W-:Y:S01]  /*5360*/  ISETP.GT.AND P0, PT, R3, 0x9, PT ;  /* 0x000000090300780c */ /* 0x000fe20003f04270 */
[----:B------:R-:W-:Y:S01]  /*5370*/  IMAD.X R7, R7, 0x1, R5, P5 ;  /* 0x0000000107077824 */ /* 0x000fe200028e0605 */
[----:B------:R-:W-:Y:S01]  /*5380*/  ISETP.GT.AND P4, PT, R0, RZ, P1 ;  /* 0x000000ff0000720c */ /* 0x000fe20000f84270 */
[----:B------:R-:W-:Y:S01]  /*5390*/  FMUL R33, R33, R90 ;  /* 0x0000005a21217220 */ /* 0x000fe20000400000 */
[----:B------:R-:W-:Y:S01]  /*53a0*/  F2FP.F16.F32.PACK_AB R26, RZ, R26 ;  /* 0x0000001aff1a723e */ /* 0x000fe200000000ff */
[-C--:B------:R-:W-:Y:S01]  /*53b0*/  FMUL R34, R34, R90.reuse ;  /* 0x0000005a22227220 */ /* 0x080fe20000400000 */
[----:B------:R-:W-:Y:S01]  /*53c0*/  ISETP.GT.AND P5, PT, R0, RZ, P0 ;  /* 0x000000ff0000720c */ /* 0x000fe200007a4270 */
[----:B------:R-:W-:Y:S01]  /*53d0*/  FMUL R35, R35, R90 ;  /* 0x0000005a23237220 */ /* 0x000fe20000400000 */
[----:B------:R-:W-:Y:S01]  /*53e0*/  F2FP.F16.F32.PACK_AB R27, RZ, R27 ;  /* 0x0000001bff1b723e */ /* 0x000fe200000000ff */
[----:B------:R-:W-:Y:S01]  /*53f0*/  @P2 STG.E.U16 desc[UR36][R6.64], R26 ;  /* 0x0000001a06002986 */ /* 0x000fe2000c101524 */
[----:B------:R-:W-:Y:S01]  /*5400*/  F2FP.F16.F32.PACK_AB R28, RZ, R28 ;  /* 0x0000001cff1c723e */ /* 0x000fe200000000ff */
[-C--:B------:R-:W-:Y:S01]  /*5410*/  FMUL R36, R36, R90.reuse ;  /* 0x0000005a24247220 */ /* 0x080fe20000400000 */
[C---:B------:R-:W-:Y:S01]  /*5420*/  ISETP.GT.AND P2, PT, R0.reuse, 0x8, P1 ;  /* 0x000000080000780c */ /* 0x040fe20000f44270 */
[----:B------:R-:W-:Y:S01]  /*5430*/  @P3 STG.E.U16 desc[UR36][R6.64+0x2], R27 ;  /* 0x0000021b06003986 */ /* 0x000fe2000c101524 */
[----:B------:R-:W-:Y:S01]  /*5440*/  ISETP.GT.AND P1, PT, R3, 0x10, PT ;  /* 0x000000100300780c */ /* 0x000fe20003f24270 */
[-C--:B------:R-:W-:Y:S01]  /*5450*/  FMUL R37, R37, R90.reuse ;  /* 0x0000005a25257220 */ /* 0x080fe20000400000 */
[----:B------:R-:W-:Y:S01]  /*5460*/  F2FP.F16.F32.PACK_AB R29, RZ, R29 ;  /* 0x0000001dff1d723e */ /* 0x000fe200000000ff */
[----:B------:R-:W-:Y:S01]  /*5470*/  @P4 STG.E.U16 desc[UR36][R4.64+0x10], R28 ;  /* 0x0000101c04004986 */ /* 0x000fe2000c101524 */
[----:B------:R-:W-:Y:S01]  /*5480*/  ISETP.GT.AND P3, PT, R0, 0x8, P0 ;  /* 0x000000080000780c */ /* 0x000fe20000764270 */
[-C--:B------:R-:W-:Y:S01]  /*5490*/  FMUL R38, R38, R90.reuse ;  /* 0x0000005a26267220 */ /* 0x080fe20000400000 */
[----:B------:R-:W-:Y:S01]  /*54a0*/  ISETP.GT.AND P0, PT, R3, 0x11, PT ;  /* 0x000000110300780c */ /* 0x000fe20003f04270 */
[----:B------:R-:W-:Y:S01]  /*54b0*/  @P5 STG.E.U16 desc[UR36][R4.64+0x12], R29 ;  /* 0x0000121d04005986 */ /* 0x000fe2000c101524 */
        /* <DEDUP_REMOVED lines=162> */
[----:B------:R-:W-:-:S02]  /*5ee0*/  F2FP.F16.F32.PACK_AB R62, RZ, R62 ;  /* 0x0000003eff3e723e */ /* 0x000fc400000000ff */
[C---:B------:R-:W-:Y:S02]  /*5ef0*/  ISETP.GT.AND P5, PT, R0.reuse, RZ, P0 ;  /* 0x000000ff0000720c */ /* 0x040fe400007a4270 */
[----:B------:R-:W-:Y:S01]  /*5f00*/  F2FP.F16.F32.PACK_AB R63, RZ, R63 ;  /* 0x0000003fff3f723e */ /* 0x000fe200000000ff */
[----:B------:R-:W-:Y:S01]  /*5f10*/  @P2 STG.E.U16 desc[UR36][R6.64+0x90], R62 ;  /* 0x0000903e06002986 */ /* 0x000fe2000c101524 */
[----:B------:R-:W-:Y:S02]  /*5f20*/  F2FP.F16.F32.PACK_AB R64, RZ, R64 ;  /* 0x00000040ff40723e */ /* 0x000fe400000000ff */
[C---:B------:R-:W-:Y:S01]  /*5f30*/  ISETP.GT.AND P2, PT, R0.reuse, 0x8, P1 ;  /* 0x000000080000780c */ /* 0x040fe20000f44270 */
[----:B------:R-:W-:Y:S01]  /*5f40*/  @P3 STG.E.U16 desc[UR36][R6.64+0x92], R63 ;  /* 0x0000923f06003986 */ /* 0x000fe2000c101524 */
[----:B------:R-:W-:Y:S02]  /*5f50*/  ISETP.GT.AND P1, PT, R3, 0x58, PT ;  /* 0x000000580300780c */ /* 0x000fe40003f24270 */
[----:B------:R-:W-:Y:S01]  /*5f60*/  F2FP.F16.F32.PACK_AB R65, RZ, R65 ;  /* 0x00000041ff41723e */ /* 0x000fe200000000ff */
[----:B------:R-:W-:Y:S01]  /*5f70*/  @P4 STG.E.U16 desc[UR36][R4.64+0xa0], R64 ;  /* 0x0000a04004004986 */ /* 0x000fe2000c101524 */
[----:B------:R-:W-:-:S02]  /*5f80*/  ISETP.GT.AND P3, PT, R0, 0x8, P0 ;  /* 0x000000080000780c */ /* 0x000fc40000764270 */
[----:B------:R-:W-:Y:S01]  /*5f90*/  ISETP.GT.AND P0, PT, R3, 0x59, PT ;  /* 0x000000590300780c */ /* 0x000fe20003f04270 */
[----:B------:R-:W-:Y:S01]  /*5fa0*/  @P5 STG.E.U16 desc[UR36][R4.64+0xa2], R65 ;  /* 0x0000a24104005986 */ /* 0x000fe2000c101524 */
[C---:B------:R-:W-:Y:S02]  /*5fb0*/  ISETP.GT.AND P4, PT, R0.reuse, RZ, P1 ;  /* 0x000000ff0000720c */ /* 0x040fe40000f84270 */
[----:B------:R-:W-:Y:S02]  /*5fc0*/  F2FP.F16.F32.PACK_AB R66, RZ, R66 ;  /* 0x00000042ff42723e */ /* 0x000fe400000000ff */
[----:B------:R-:W-:Y:S02]  /*5fd0*/  ISETP.GT.AND P5, PT, R0, RZ, P0 ;  /* 0x000000ff0000720c */ /* 0x000fe400007a4270 */
[----:B------:R-:W-:Y:S01]  /*5fe0*/  F2FP.F16.F32.PACK_AB R67, RZ, R67 ;  /* 0x00000043ff43723e */ /* 0x000fe200000000ff */
[----:B------:R-:W-:Y:S01]  /*5ff0*/  @P2 STG.E.U16 desc[UR36][R6.64+0xa0], R66 ;  /* 0x0000a04206002986 */ /* 0x000fe2000c101524 */
[----:B------:R-:W-:-:S02]  /*6000*/  F2FP.F16.F32.PACK_AB R68, RZ, R68 ;  /* 0x00000044ff44723e */ /* 0x000fc400000000ff */
[C---:B------:R-:W-:Y:S01]  /*6010*/  ISETP.GT.AND P2, PT, R0.reuse, 0x8, P1 ;  /* 0x000000080000780c */ /* 0x040fe20000f44270 */
[----:B------:R-:W-:Y:S01]  /*6020*/  @P3 STG.E.U16 desc[UR36][R6.64+0xa2], R67 ;  /* 0x0000a24306003986 */ /* 0x000fe2000c101524 */
[C---:B------:R-:W-:Y:S02]  /*6030*/  ISETP.GT.AND P1, PT, R3.reuse, 0x60, PT ;  /* 0x000000600300780c */ /* 0x040fe40003f24270 */
[----:B------:R-:W-:Y:S01]  /*6040*/  F2FP.F16.F32.PACK_AB R69, RZ, R69 ;  /* 0x00000045ff45723e */ /* 0x000fe200000000ff */
[----:B------:R-:W-:Y:S01]  /*6050*/  @P4 STG.E.U16 desc[UR36][R4.64+0xb0], R68 ;  /* 0x0000b04404004986 */ /* 0x000fe2000c101524 */
[C---:B------:R-:W-:Y:S02]  /*6060*/  ISETP.GT.AND P3, PT, R0.reuse, 0x8, P0 ;  /* 0x000000080000780c */ /* 0x040fe40000764270 */
[----:B------:R-:W-:Y:S01]  /*6070*/  ISETP.GT.AND P0, PT, R3, 0x61, PT ;  /* 0x000000610300780c */ /* 0x000fe20003f04270 */
[----:B------:R-:W-:Y:S01]  /*6080*/  @P5 STG.E.U16 desc[UR36][R4.64+0xb2], R69 ;  /* 0x0000b24504005986 */ /* 0x000fe2000c101524 */
[----:B------:R-:W-:-:S02]  /*6090*/  ISETP.GT.AND P4, PT, R0, RZ, P1 ;  /* 0x000000ff0000720c */ /* 0x000fc40000f84270 */
[C---:B------:R-:W-:Y:S02]  /*60a0*/  ISETP.GT.AND P5, PT, R0.reuse, RZ, P0 ;  /* 0x000000ff0000720c */ /* 0x040fe400007a4270 */
[----:B------:R-:W-:Y:S02]  /*60b0*/  F2FP.F16.F32.PACK_AB R70, RZ, R70 ;  /* 0x00000046ff46723e */ /* 0x000fe400000000ff */
[----:B------:R-:W-:Y:S02]  /*60c0*/  F2FP.F16.F32.PACK_AB R71, RZ, R71 ;  /* 0x00000047ff47723e */ /* 0x000fe400000000ff */
[----:B------:R-:W-:Y:S01]  /*60d0*/  F2FP.F16.F32.PACK_AB R72, RZ, R72 ;  /* 0x00000048ff48723e */ /* 0x000fe200000000ff */
[----:B------:R-:W-:Y:S01]  /*60e0*/  @P2 STG.E.U16 desc[UR36][R6.64+0xb0], R70 ;  /* 0x0000b04606002986 */ /* 0x000fe2000c101524 */
[----:B------:R-:W-:Y:S02]  /*60f0*/  F2FP.F16.F32.PACK_AB R73, RZ, R73 ;  /* 0x00000049ff49723e */ /* 0x000fe400000000ff */
[C---:B------:R-:W-:Y:S01]  /*6100*/  ISETP.GT.AND P1, PT, R0.reuse, 0x8, P1 ;  /* 0x000000080000780c */ /* 0x040fe20000f24270 */
[----:B------:R-:W-:Y:S01]  /*6110*/  @P3 STG.E.U16 desc[UR36][R6.64+0xb2], R71 ;  /* 0x0000b24706003986 */ /* 0x000fe2000c101524 */
[----:B------:R-:W-:-:S02]  /*6120*/  ISETP.GT.AND P2, PT, R0, 0x8, P0 ;  /* 0x000000080000780c */ /* 0x000fc40000744270 */
[----:B------:R-:W-:Y:S01]  /*6130*/  F2FP.F16.F32.PACK_AB R74, RZ, R74 ;  /* 0x0000004aff4a723e */ /* 0x000fe200000000ff */
[----:B------:R-:W-:Y:S01]  /*6140*/  @P4 STG.E.U16 desc[UR36][R4.64+0xc0], R72 ;  /* 0x0000c04804004986 */ /* 0x000fe2000c101524 */
[C---:B------:R-:W-:Y:S02]  /*6150*/  ISETP.GT.AND P4, PT, R3.reuse, 0x68, PT ;  /* 0x000000680300780c */ /* 0x040fe40003f84270 */
[----:B------:R-:W-:Y:S01]  /*6160*/  ISETP.GT.AND P0, PT, R3, 0x69, PT ;  /* 0x000000690300780c */ /* 0x000fe20003f04270 */
[----:B------:R-:W-:Y:S01]  /*6170*/  @P5 STG.E.U16 desc[UR36][R4.64+0xc2], R73 ;  /* 0x0000c24904005986 */ /* 0x000fe2000c101524 */
[----:B------:R-:W-:Y:S02]  /*6180*/  ISETP.GT.AND P5, PT, R0, RZ, P4 ;  /* 0x000000ff0000720c */ /* 0x000fe400027a4270 */
[----:B------:R-:W-:Y:S01]  /*6190*/  F2FP.F16.F32.PACK_AB R75, RZ, R75 ;  /* 0x0000004bff4b723e */ /* 0x000fe200000000ff */
[----:B------:R-:W-:Y:S01]  /*61a0*/  @P1 STG.E.U16 desc[UR36][R6.64+0xc0], R74 ;  /* 0x0000c04a06001986 */ /* 0x000fe2000c101524 */
[----:B------:R-:W-:-:S02]  /*61b0*/  F2FP.F16.F32.PACK_AB R76, RZ, R76 ;  /* 0x0000004cff4c723e */ /* 0x000fc400000000ff */
[C---:B------:R-:W-:Y:S01]  /*61c0*/  ISETP.GT.AND P3, PT, R0.reuse, RZ, P0 ;  /* 0x000000ff0000720c */ /* 0x040fe20000764270 */
[----:B------:R-:W-:Y:S01]  /*61d0*/  @P2 STG.E.U16 desc[UR36][R6.64+0xc2], R75 ;  /* 0x0000c24b06002986 */ /* 0x000fe2000c101524 */
[C---:B------:R-:W-:Y:S02]  /*61e0*/  ISETP.GT.AND P4, PT, R0.reuse, 0x8, P4 ;  /* 0x000000080000780c */ /* 0x040fe40002784270 */
[----:B------:R-:W-:Y:S02]  /*61f0*/  F2FP.F16.F32.PACK_AB R77, RZ, R77 ;  /* 0x0000004dff4d723e */ /* 0x000fe400000000ff */
[----:B------:R-:W-:Y:S01]  /*6200*/  F2FP.F16.F32.PACK_AB R78, RZ, R78 ;  /* 0x0000004eff4e723e */ /* 0x000fe200000000ff */
[----:B------:R-:W-:Y:S01]  /*6210*/  @P5 STG.E.U16 desc[UR36][R4.64+0xd0], R76 ;  /* 0x0000d04c04005986 */ /* 0x000fe2000c101524 */
[----:B------:R-:W-:Y:S02]  /*6220*/  ISETP.GT.AND P5, PT, R0, 0x8, P0 ;  /* 0x000000080000780c */ /* 0x000fe400007a4270 */
[----:B------:R-:W-:-:S02]  /*6230*/  F2FP.F16.F32.PACK_AB R79, RZ, R79 ;  /* 0x0000004fff4f723e */ /* 0x000fc400000000ff */
[C---:B------:R-:W-:Y:S01]  /*6240*/  ISETP.GT.AND P2, PT, R3.reuse, 0x71, PT ;  /* 0x000000710300780c */ /* 0x040fe20003f44270 */
[----:B------:R-:W-:Y:S01]  /*6250*/  @P3 STG.E.U16 desc[UR36][R4.64+0xd2], R77 ;  /* 0x0000d24d04003986 */ /* 0x000fe2000c101524 */
[----:B------:R-:W-:Y:S02]  /*6260*/  ISETP.GT.AND P3, PT, R3, 0x70, PT ;  /* 0x000000700300780c */ /* 0x000fe40003f64270 */
[----:B------:R-:W-:Y:S01]  /*6270*/  F2FP.F16.F32.PACK_AB R80, RZ, R80 ;  /* 0x00000050ff50723e */ /* 0x000fe200000000ff */
[----:B------:R-:W-:Y:S01]  /*6280*/  @P4 STG.E.U16 desc[UR36][R6.64+0xd0], R78 ;  /* 0x0000d04e06004986 */ /* 0x000fe2000c101524 */
[C---:B------:R-:W-:Y:S02]  /*6290*/  ISETP.GT.AND P4, PT, R0.reuse, RZ, P2 ;  /* 0x000000ff0000720c */ /* 0x040fe40001784270 */
[----:B------:R-:W-:Y:S01]  /*62a0*/  F2FP.F16.F32.PACK_AB R81, RZ, R81 ;  /* 0x00000051ff51723e */ /* 0x000fe200000000ff */
[----:B------:R-:W-:Y:S01]  /*62b0*/  @P5 STG.E.U16 desc[UR36][R6.64+0xd2], R79 ;  /* 0x0000d24f06005986 */ /* 0x000fe2000c101524 */
[----:B------:R-:W-:-:S02]  /*62c0*/  ISETP.GT.AND P5, PT, R0, RZ, P3 ;  /* 0x000000ff0000720c */ /* 0x000fc40001fa4270 */
[C---:B------:R-:W-:Y:S02]  /*62d0*/  ISETP.GT.AND P1, PT, R3.reuse, 0x78, PT ;  /* 0x000000780300780c */ /* 0x040fe40003f24270 */
[----:B------:R-:W-:Y:S02]  /*62e0*/  ISETP.GT.AND P0, PT, R3, 0x79, PT ;  /* 0x000000790300780c */ /* 0x000fe40003f04270 */
[C---:B------:R-:W-:Y:S02]  /*62f0*/  ISETP.GT.AND P3, PT, R0.reuse, 0x8, P3 ;  /* 0x000000080000780c */ /* 0x040fe40001f64270 */
[C---:B------:R-:W-:Y:S02]  /*6300*/  ISETP.GT.AND P2, PT, R0.reuse, 0x8, P2 ;  /* 0x000000080000780c */ /* 0x040fe40001744270 */
[----:B------:R-:W-:Y:S02]  /*6310*/  F2FP.F16.F32.PACK_AB R82, RZ, R82 ;  /* 0x00000052ff52723e */ /* 0x000fe400000000ff */
[----:B------:R-:W-:Y:S01]  /*6320*/  F2FP.F16.F32.PACK_AB R83, RZ, R83 ;  /* 0x00000053ff53723e */ /* 0x000fe200000000ff */
[----:B------:R-:W-:Y:S01]  /*6330*/  @P5 STG.E.U16 desc[UR36][R4.64+0xe0], R80 ;  /* 0x0000e05004005986 */ /* 0x000fe2000c101524 */
[----:B------:R-:W-:-:S02]  /*6340*/  ISETP.GT.AND P5, PT, R0, RZ, P0 ;  /* 0x000000ff0000720c */ /* 0x000fc400007a4270 */
[C---:B------:R-:W-:Y:S01]  /*6350*/  ISETP.GT.AND P0, PT, R0.reuse, 0x8, P0 ;  /* 0x000000080000780c */ /* 0x040fe20000704270 */
[----:B------:R-:W-:Y:S01]  /*6360*/  @P4 STG.E.U16 desc[UR36][R4.64+0xe2], R81 ;  /* 0x0000e25104004986 */ /* 0x000fe2000c101524 */
[C---:B------:R-:W-:Y:S02]  /*6370*/  ISETP.GT.AND P4, PT, R0.reuse, RZ, P1 ;  /* 0x000000ff0000720c */ /* 0x040fe40000f84270 */
[----:B------:R-:W-:Y:S01]  /*6380*/  ISETP.GT.AND P1, PT, R0, 0x8, P1 ;  /* 0x000000080000780c */ /* 0x000fe20000f24270 */
[----:B------:R-:W-:Y:S01]  /*6390*/  @P3 STG.E.U16 desc[UR36][R6.64+0xe0], R82 ;  /* 0x0000e05206003986 */ /* 0x000fe2000c101524 */
[----:B------:R-:W-:Y:S02]  /*63a0*/  F2FP.F16.F32.PACK_AB R84, RZ, R84 ;  /* 0x00000054ff54723e */ /* 0x000fe400000000ff */
[----:B------:R-:W-:Y:S01]  /*63b0*/  F2FP.F16.F32.PACK_AB R85, RZ, R85 ;  /* 0x00000055ff55723e */ /* 0x000fe200000000ff */
[----:B------:R-:W-:Y:S01]  /*63c0*/  @P2 STG.E.U16 desc[UR36][R6.64+0xe2], R83 ;  /* 0x0000e25306002986 */ /* 0x000fe2000c101524 */
[----:B------:R-:W-:-:S02]  /*63d0*/  F2FP.F16.F32.PACK_AB R86, RZ, R86 ;  /* 0x00000056ff56723e */ /* 0x000fc400000000ff */
[----:B------:R-:W-:-:S03]  /*63e0*/  F2FP.F16.F32.PACK_AB R87, RZ, R87 ;  /* 0x00000057ff57723e */ /* 0x000fc600000000ff */
[----:B------:R-:W-:Y:S04]  /*63f0*/  @P4 STG.E.U16 desc[UR36][R4.64+0xf0], R84 ;  /* 0x0000f05404004986 */ /* 0x000fe8000c101524 */
[----:B------:R0:W-:Y:S02]  /*6400*/  @P5 STG.E.U16 desc[UR36][R4.64+0xf2], R85 ;  /* 0x0000f25504005986 */ /* 0x0001e4000c101524 */
[----:B0-----:R-:W-:Y:S02]  /*6410*/  @P1 IMAD.MOV.U32 R4, RZ, RZ, R6 ;  /* 0x000000ffff041224 */ /* 0x001fe400078e0006 */
[----:B------:R-:W-:-:S05]  /*6420*/  @P1 IMAD.MOV.U32 R5, RZ, RZ, R7 ;  /* 0x000000ffff051224 */ /* 0x000fca00078e0007 */
[----:B------:R0:W-:Y:S04]  /*6430*/  @P1 STG.E.U16 desc[UR36][R4.64+0xf0], R86 ;  /* 0x0000f05604001986 */ /* 0x0001e8000c101524 */
[----:B------:R0:W-:Y:S02]  /*6440*/  @P0 STG.E.U16 desc[UR36][R6.64+0xf2], R87 ;  /* 0x0000f25706000986 */ /* 0x0001e4000c101524 */
.L_x_163:
[----:B------:R-:W-:Y:S05]  /*6450*/  BSYNC B0 ;  /* 0x0000000000007941 */ /* 0x000fea0003800000 */
.L_x_37:
[----:B0-----:R-:W2:Y:S01]  /*6460*/  LDL.64 R4, [R1] ;  /* 0x0000000001047983 */ /* 0x001ea20000100a00 */
[----:B------:R-:W-:Y:S01]  /*6470*/  ULDC.64 UR4, c[0x0][0x650] ;  /* 0x0001940000047ab9 */ /* 0x000fe20000000a00 */
[----:B------:R-:W-:Y:S02]  /*6480*/  IMAD.U32 R0, RZ, RZ, UR44 ;  /* 0x0000002cff007e24 */ /* 0x000fe4000f8e00ff */
[----:B------:R-:W-:Y:S02]  /*6490*/  IMAD.MOV.U32 R22, RZ, RZ, -0x1 ;  /* 0xffffffffff167424 */ /* 0x000fe400078e00ff */
[----:B------:R0:W-:Y:S01]  /*64a0*/  SYNCS.ARRIVE.TRANS64.A1T0 RZ, [R0+UR46], RZ ;  /* 0x000000ff00ff79a7 */ /* 0x0001e2000810002e */
[----:B-----5:R-:W-:Y:S02]  /*64b0*/  IMAD.MOV.U32 R18, RZ, RZ, -0x1 ;  /* 0xffffffffff127424 */ /* 0x020fe400078e00ff */
[----:B------:R-:W-:Y:S01]  /*64c0*/  IMAD.MOV.U32 R19, RZ, RZ, -0x1 ;  /* 0xffffffffff137424 */ /* 0x000fe200078e00ff */
[----:B0-----:R-:W-:-:S02]  /*64d0*/  PRMT R0, RZ, 0x7610, R0 ;  /* 0x00007610ff007816 */ /* 0x001fc40000000000 */
[----:B--2---:R-:W-:-:S05]  /*64e0*/  LEA R16, P0, R4, R16, 0x1 ;  /* 0x0000001004107211 */ /* 0x004fca00078008ff */
[----:B------:R-:W-:Y:S01]  /*64f0*/  IMAD.X R17, R100, 0x1, R17, P0 ;  /* 0x0000000164117824 */ /* 0x000fe200000e0611 */
[----:B------:R-:W-:-:S04]  /*6500*/  ISETP.GE.U32.AND P0, PT, R16, UR4, PT ;  /* 0x0000000410007c0c */ /* 0x000fc8000bf06070 */
[----:B------:R-:W-:-:S13]  /*6510*/  ISETP.GE.U32.AND.EX P0, PT, R17, UR5, PT, P0 ;  /* 0x0000000511007c0c */ /* 0x000fda000bf06100 */
[----:B------:R-:W-:Y:S05]  /*6520*/  @P0 BRA `(.L_x_164) ;  /* 0x00000004004c0947 */ /* 0x000fea0003800000 */
[----:B-1----:R-:W0:Y:S01]  /*6530*/  LDC.64 R10, c[0x0][0x628] ;  /* 0x00018a00ff0a7b82 */ /* 0x002e220000000a00 */
[----:B------:R-:W1:Y:S01]  /*6540*/  S2R R12, SR_CTAID.X ;  /* 0x00000000000c7919 */ /* 0x000e620000002500 */
[----:B------:R-:W-:Y:S02]  /*6550*/  IMAD.MOV.U32 R8, RZ, RZ, R16 ;  /* 0x000000ffff087224 */ /* 0x000fe400078e0010 */
[----:B------:R-:W-:Y:S01]  /*6560*/  IMAD.MOV.U32 R9, RZ, RZ, R17 ;  /* 0x000000ffff097224 */ /* 0x000fe200078e0011 */
[----:B------:R-:W2:Y:S03]  /*6570*/  S2R R18, SR_CTAID.Y ;  /* 0x0000000000127919 */ /* 0x000ea60000002600 */
[----:B------:R-:W1:Y:S08]  /*6580*/  LDC R0, c[0x0][0x630] ;  /* 0x00018c00ff007b82 */ /* 0x000e700000000800 */
[----:B------:R-:W1:Y:S01]  /*6590*/  LDC.64 R14, c[0x0][0x620] ;  /* 0x00018800ff0e7b82 */ /* 0x000e620000000a00 */
[----:B0-----:R-:W-:-:S04]  /*65a0*/  ISETP.NE.U32.AND P0, PT, R10, RZ, PT ;  /* 0x000000ff0a00720c */ /* 0x001fc80003f05070 */
[----:B------:R-:W-:-:S13]  /*65b0*/  ISETP.NE.AND.EX P0, PT, R11, RZ, PT, P0 ;  /* 0x000000ff0b00720c */ /* 0x000fda0003f05300 */
[----:B-12---:R-:W-:Y:S05]  /*65c0*/  @!P0 BRA `(.L_x_165) ;  /* 0x0000000000288947 */ /* 0x006fea0003800000 */
[----:B------:R-:W0:Y:S02]  /*65d0*/  LDC R3, c[0x0][0x634] ;  /* 0x00018d00ff037b82 */ /* 0x000e240000000800 */
[----:B0-----:R-:W-:-:S05]  /*65e0*/  IADD3 R3, P0, R16, R3, RZ ;  /* 0x0000000310037210 */ /* 0x001fca0007f1e0ff */
[----:B------:R-:W-:-:S04]  /*65f0*/  IMAD.X R13, RZ, RZ, R17, P0 ;  /* 0x000000ffff0d7224 */ /* 0x000fc800000e0611 */
[----:B------:R-:W-:-:S04]  /*6600*/  IMAD.WIDE.U32 R4, R13, R10, RZ ;  /* 0x0000000a0d047225 */ /* 0x000fc800078e00ff */
[----:B---34-:R-:W-:-:S04]  /*6610*/  IMAD.WIDE.U32 R6, P0, R3, R11, R4 ;  /* 0x0000000b03067225 */ /* 0x018fc80007800004 */
[----:B------:R-:W-:-:S04]  /*6620*/  IMAD.WIDE.U32 R4, R3, R10, RZ ;  /* 0x0000000a03047225 */ /* 0x000fc800078e00ff */
[----:B------:R-:W-:Y:S01]  /*6630*/  IMAD.X R9, RZ, RZ, RZ, P0 ;  /* 0x000000ffff097224 */ /* 0x000fe200000e06ff */
[----:B------:R-:W-:Y:S01]  /*6640*/  IADD3 RZ, P0, R5, R6, RZ ;  /* 0x0000000605ff7210 */ /* 0x000fe20007f1e0ff */
[----:B------:R-:W-:-:S04]  /*6650*/  IMAD.MOV.U32 R8, RZ, RZ, R7 ;  /* 0x000000ffff087224 */ /* 0x000fc800078e0007 */
[----:B------:R-:W-:-:S08]  /*6660*/  IMAD.WIDE.U32.X R8, R13, R11, R8, P0 ;  /* 0x0000000b0d087225 */ /* 0x000fd000000e0408 */
.L_x_165:
[-CC-:B------:R-:W-:Y:S01]  /*6670*/  SHF.R.U64 R19, R8, R0.reuse, R9.reuse ;  /* 0x0000000008137219 */ /* 0x180fe20000001209 */
[----:B------:R-:W0:Y:S01]  /*6680*/  LDC.64 R24, c[0x0][0x640] ;  /* 0x00019000ff187b82 */ /* 0x000e220000000a00 */
[----:B------:R-:W-:Y:S01]  /*6690*/  SHF.R.U32.HI R0, RZ, R0, R9 ;  /* 0x00000000ff007219 */ /* 0x000fe20000011609 */
[----:B------:R-:W-:Y:S01]  /*66a0*/  ULDC UR4, c[0x0][0x150] ;  /* 0x0000540000047ab9 */ /* 0x000fe20000000800 */
[----:B------:R-:W-:Y:S02]  /*66b0*/  IADD3 R3, P0, RZ, -R19, RZ ;  /* 0x80000013ff037210 */ /* 0x000fe40007f1e0ff */
[----:B---34-:R-:W-:-:S03]  /*66c0*/  I2FP.F32.U32 R7, R12 ;  /* 0x0000000c00077245 */ /* 0x018fc60000201000 */
[----:B------:R-:W1:Y:S01]  /*66d0*/  LDC R6, c[0x0][0x618] ;  /* 0x00018600ff067b82 */ /* 0x000e620000000800 */
[----:B------:R-:W-:Y:S02]  /*66e0*/  IMAD.X R5, RZ, RZ, ~R0, P0 ;  /* 0x000000ffff057224 */ /* 0x000fe400000e0e00 */
[----:B------:R-:W-:Y:S01]  /*66f0*/  FMUL R7, R7, UR4 ;  /* 0x0000000407077c20 */ /* 0x000fe20008400000 */
[----:B------:R-:W-:Y:S01]  /*6700*/  ULDC UR4, c[0x0][0x154] ;  /* 0x0000550000047ab9 */ /* 0x000fe20000000800 */
[-C--:B------:R-:W-:Y:S02]  /*6710*/  IMAD R0, R5, R14.reuse, RZ ;  /* 0x0000000e05007224 */ /* 0x080fe400078e02ff */
[C---:B------:R-:W-:Y:S01]  /*6720*/  IMAD.WIDE.U32 R4, R3.reuse, R14, R16 ;  /* 0x0000000e03047225 */ /* 0x040fe200078e0010 */
[----:B------:R-:W2:Y:S01]  /*6730*/  LDC R8, c[0x0][0x608] ;  /* 0x00018200ff087b82 */ /* 0x000ea20000000800 */
[----:B------:R-:W3:Y:S02]  /*6740*/  F2I.U32.TRUNC.NTZ R7, R7 ;  /* 0x0000000700077305 */ /* 0x000ee4000020f000 */
[----:B------:R-:W-:Y:S01]  /*6750*/  IMAD R3, R3, R15, R0 ;  /* 0x0000000f03037224 */ /* 0x000fe200078e0200 */
[----:B------:R-:W-:-:S03]  /*6760*/  I2FP.F32.U32 R0, R18 ;  /* 0x0000001200007245 */ /* 0x000fc60000201000 */
[----:B------:R-:W-:Y:S01]  /*6770*/  IMAD.IADD R3, R5, 0x1, R3 ;  /* 0x0000000105037824 */ /* 0x000fe200078e0203 */
[----:B------:R-:W4:Y:S01]  /*6780*/  LDC R11, c[0x0][0x658] ;  /* 0x00019600ff0b7b82 */ /* 0x000f220000000800 */
[----:B0-----:R-:W-:-:S04]  /*6790*/  ISETP.NE.U32.AND P0, PT, R24, RZ, PT ;  /* 0x000000ff1800720c */ /* 0x001fc80003f05070 */
[----:B------:R-:W-:-:S03]  /*67a0*/  ISETP.NE.AND.EX P0, PT, R25, RZ, PT, P0 ;  /* 0x000000ff1900720c */ /* 0x000fc60003f05300 */
[----:B------:R-:W0:Y:S01]  /*67b0*/  LDC R9, c[0x0][0x144] ;  /* 0x00005100ff097b82 */ /* 0x000e220000000800 */
[-C--:B-1----:R-:W-:Y:S01]  /*67c0*/  SHF.R.U64 R10, R4, R6.reuse, R3 ;  /* 0x00000006040a7219 */ /* 0x082fe20000001203 */
[----:B---3--:R-:W-:Y:S01]  /*67d0*/  IMAD.MOV R7, RZ, RZ, -R7 ;  /* 0x000000ffff077224 */ /* 0x008fe200078e0a07 */
[----:B------:R-:W-:Y:S01]  /*67e0*/  SHF.R.U32.HI R3, RZ, R6, R3 ;  /* 0x00000006ff037219 */ /* 0x000fe20000011603 */
[----:B------:R-:W-:-:S04]  /*67f0*/  FMUL R6, R0, UR4 ;  /* 0x0000000400067c20 */ /* 0x000fc80008400000 */
[----:B------:R-:W1:Y:S01]  /*6800*/  LDC R21, c[0x0][0x148] ;  /* 0x00005200ff157b82 */ /* 0x000e620000000800 */
[----:B------:R3:W0:Y:S01]  /*6810*/  F2I.U32.TRUNC.NTZ R14, R6 ;  /* 0x00000006000e7305 */ /* 0x000622000020f000 */
[-CC-:B--2---:R-:W-:Y:S02]  /*6820*/  SHF.R.U64 R13, R10, R8.reuse, R3.reuse ;  /* 0x000000080a0d7219 */ /* 0x184fe40000001203 */
[----:B------:R-:W-:-:S04]  /*6830*/  SHF.R.U32.HI R0, RZ, R8, R3 ;  /* 0x00000008ff007219 */ /* 0x000fc80000011603 */
[----:B------:R-:W2:Y:S01]  /*6840*/  LDC R20, c[0x0][0x648] ;  /* 0x00019200ff147b82 */ /* 0x000ea20000000800 */
[-CC-:B----4-:R-:W-:Y:S02]  /*6850*/  SHF.R.U64 R15, R13, R11.reuse, R0.reuse ;  /* 0x0000000b0d0f7219 */ /* 0x190fe40000001200 */
[----:B------:R-:W-:-:S03]  /*6860*/  SHF.R.U32.HI R5, RZ, R11, R0 ;  /* 0x0000000bff057219 */ /* 0x000fc60000011600 */
[----:B------:R-:W-:Y:S02]  /*6870*/  IMAD.MOV.U32 R4, RZ, RZ, R15 ;  /* 0x000000ffff047224 */ /* 0x000fe400078e000f */
[----:B------:R-:W4:Y:S01]  /*6880*/  LDC R26, c[0x0][0x638] ;  /* 0x00018e00ff1a7b82 */ /* 0x000f220000000800 */
[----:B0-----:R-:W-:-:S07]  /*6890*/  IMAD R22, R9, R7, R12 ;  /* 0x0000000709167224 */ /* 0x001fce00078e020c */
[----:B------:R-:W0:Y:S08]  /*68a0*/  LDC R27, c[0x0][0x610] ;  /* 0x00018400ff1b7b82 */ /* 0x000e300000000800 */
[----:B------:R-:W0:Y:S01]  /*68b0*/  LDC R28, c[0x0][0x600] ;  /* 0x00018000ff1c7b82 */ /* 0x000e220000000800 */
[----:B-123--:R-:W-:Y:S05]  /*68c0*/  @!P0 BRA `(.L_x_166) ;  /* 0x0000000000288947 */ /* 0x00efea0003800000 */
[----:B------:R-:W1:Y:S02]  /*68d0*/  LDC R0, c[0x0][0x64c] ;  /* 0x00019300ff007b82 */ /* 0x000e640000000800 */
[----:B-1----:R-:W-:-:S05]  /*68e0*/  IADD3 R3, P0, R15, R0, RZ ;  /* 0x000000000f037210 */ /* 0x002fca0007f1e0ff */
        /* <DEDUP_REMOVED lines=8> */
.L_x_166:
[----:B------:R-:W-:Y:S01]  /*6970*/  ISETP.NE.AND P0, PT, R2, 0x1, PT ;  /* 0x000000010200780c */ /* 0x000fe20003f05270 */
[----:B------:R-:W-:Y:S01]  /*6980*/  IMAD.MOV R14, RZ, RZ, -R14 ;  /* 0x000000ffff0e7224 */ /* 0x000fe200078e0a0e */
[----:B------:R-:W-:Y:S02]  /*6990*/  SHF.R.U64 R0, R4, R20, R5 ;  /* 0x0000001404007219 */ /* 0x000fe40000001205 */
[----:B------:R-:W-:Y:S02]  /*69a0*/  LOP3.LUT R3, R13, R102, RZ, 0xc0, !PT ;  /* 0x000000660d037212 */ /* 0x000fe400078ec0ff */
[----:B------:R-:W-:Y:S01]  /*69b0*/  LOP3.LUT R5, R10, R101, RZ, 0xc0, !PT ;  /* 0x000000650a057212 */ /* 0x000fe200078ec0ff */
[----:B------:R-:W-:Y:S02]  /*69c0*/  IMAD.MOV R4, RZ, RZ, -R0 ;  /* 0x000000ffff047224 */ /* 0x000fe400078e0a00 */
[----:B------:R-:W-:Y:S02]  /*69d0*/  IMAD R3, R98, R0, R3 ;  /* 0x0000000062037224 */ /* 0x000fe400078e0203 */
[----:B----4-:R-:W-:-:S02]  /*69e0*/  IMAD R0, R4, R26, R15 ;  /* 0x0000001a04007224 */ /* 0x010fc400078e020f */
[----:B------:R-:W-:Y:S02]  /*69f0*/  @P0 IMAD R22, R21, R14, R18 ;  /* 0x0000000e15160224 */ /* 0x000fe400078e0212 */
[----:B------:R-:W-:Y:S02]  /*6a00*/  IMAD.MOV.U32 R4, RZ, RZ, 0x1 ;  /* 0x00000001ff047424 */ /* 0x000fe400078e00ff */
[----:B0-----:R-:W-:Y:S02]  /*6a10*/  IMAD R22, R3, R27, R22 ;  /* 0x0000001b03167224 */ /* 0x001fe400078e0216 */
[----:B------:R-:W-:Y:S01]  /*6a20*/  IMAD R3, R0, R28, R5 ;  /* 0x0000001c00037224 */ /* 0x000fe200078e0205 */
[----:B------:R-:W-:-:S04]  /*6a30*/  PRMT R0, R4, 0x7610, R0 ;  /* 0x0000761004007816 */ /* 0x000fc80000000000 */
[----:B------:R-:W-:Y:S02]  /*6a40*/  SEL R18, R3, R22, !P0 ;  /* 0x0000001603127207 */ /* 0x000fe40004000000 */
[----:B------:R-:W-:-:S07]  /*6a50*/  SEL R22, R22, R3, !P0 ;  /* 0x0000000316167207 */ /* 0x000fce0004000000 */
.L_x_164:
[----:B------:R-:W-:Y:S01]  /*6a60*/  LOP3.LUT P0, RZ, R0, 0xff, RZ, 0xc0, !PT ;  /* 0x000000ff00ff7812 */ /* 0x000fe2000780c0ff */
[----:B------:R-:W-:Y:S01]  /*6a70*/  UIMAD.WIDE.U32 UR4, UR38, 0x38e38e39, URZ ;  /* 0x38e38e39260478a5 */ /* 0x000fe2000f8e003f */
[----:B------:R-:W-:-:S03]  /*6a80*/  LOP3.LUT R105, R105, 0x1, RZ, 0x3c, !PT ;  /* 0x0000000169697812 */ /* 0x000fc600078e3cff */
[----:B------:R-:W-:-:S04]  /*6a90*/  USHF.R.U32.HI UR4, URZ, 0x1, UR5 ;  /* 0x000000013f047899 */ /* 0x000fc80008011605 */
[----:B------:R-:W-:-:S04]  /*6aa0*/  UIMAD UR38, UR4, -0x9, UR38 ;  /* 0xfffffff7042678a4 */ /* 0x000fc8000f8e0226 */
[----:B------:R-:W-:Y:S08]  /*6ab0*/  @P0 BRA `(.L_x_167) ;  /* 0xffffffac006c0947 */ /* 0x000ff0000383ffff */
[----:B------:R-:W-:Y:S05]  /*6ac0*/  EXIT ;  /* 0x000000000000794d */ /* 0x000fea0003800000 */
.L_x_18:
[----:B------:R-:W-:-:S08]  /*6ad0*/  ISETP.NE.AND P0, PT, R9, RZ, PT ;  /* 0x000000ff0900720c */ /* 0x000fd00003f05270 */
[----:B0-----:R-:W0:-:S00]  /*6ae0*/  USETMAXREG.DEALLOC.CTAPOOL 0x28 ;  /* 0x00000028000079c8 */ /* 0x001e0000080e0500 */
[----:B------:R-:W-:Y:S05]  /*6af0*/  @P0 EXIT ;  /* 0x000000000000094d */ /* 0x000fea0003800000 */
[----:B0-----:R-:W-:Y:S01]  /*6b00*/  LOP3.LUT P0, RZ, R3, 0xff, RZ, 0xc0, !PT ;  /* 0x000000ff03ff7812 */ /* 0x001fe2000780c0ff */
[----:B------:R-:W-:Y:S02]  /*6b10*/  IMAD.MOV.U32 R3, RZ, RZ, 0x1 ;  /* 0x00000001ff037424 */ /* 0x000fe400078e00ff */
[----:B------:R-:W-:-:S10]  /*6b20*/  IMAD.MOV.U32 R8, RZ, RZ, RZ ;  /* 0x000000ffff087224 */ /* 0x000fd400078e00ff */
[----:B------:R-:W-:Y:S05]  /*6b30*/  @!P0 BRA `(.L_x_168) ;  /* 0x0000000c007c8947 */ /* 0x000fea0003800000 */
[----:B------:R-:W0:Y:S01]  /*6b40*/  S2UR UR9, SR_CgaCtaId ;  /* 0x00000000000979c3 */ /* 0x000e220000008800 */
[----:B------:R-:W-:Y:S01]  /*6b50*/  ULDC UR5, c[0x0][0x658] ;  /* 0x0001960000057ab9 */ /* 0x000fe20000000800 */
[----:B------:R-:W-:Y:S01]  /*6b60*/  UMOV UR10, 0xffffffff ;  /* 0xffffffff000a7882 */ /* 0x000fe20000000000 */
[----:B------:R-:W-:Y:S01]  /*6b70*/  UMOV UR14, 0x1 ;  /* 0x00000001000e7882 */ /* 0x000fe20000000000 */
[----:B------:R-:W-:Y:S01]  /*6b80*/  USHF.L.U32 UR10, UR10, UR5, URZ ;  /* 0x000000050a0a7299 */ /* 0x000fe2000800063f */
[----:B------:R-:W-:Y:S01]  /*6b90*/  LOP3.LUT P0, RZ, R4, 0x1f, RZ, 0xc0, !PT ;  /* 0x0000001f04ff7812 */ /* 0x000fe2000780c0ff */
[----:B------:R-:W-:Y:S01]  /*6ba0*/  BSSY B0, `(.L_x_168) ;  /* 0x00000d8000007945 */ /* 0x000fe20003800000 */
[C---:B------:R-:W-:Y:S01]  /*6bb0*/  ISETP.NE.AND P2, PT, R5.reuse, RZ, PT ;  /* 0x000000ff0500720c */ /* 0x040fe20003f45270 */
[----:B------:R-:W-:Y:S01]  /*6bc0*/  ULOP3.LUT UR13, URZ, UR10, URZ, 0x33, !UPT ;  /* 0x0000000a3f0d7292 */ /* 0x000fe2000f8e333f */
[----:B------:R-:W-:Y:S01]  /*6bd0*/  ISETP.NE.OR P0, PT, R5, RZ, !P0 ;  /* 0x000000ff0500720c */ /* 0x000fe20004705670 */
[----:B------:R-:W-:Y:S01]  /*6be0*/  IMAD.MOV.U32 R10, RZ, RZ, 0x1 ;  /* 0x00000001ff0a7424 */ /* 0x000fe200078e00ff */
[----:B------:R-:W-:Y:S01]  /*6bf0*/  LOP3.LUT R9, R23, 0x2, RZ, 0xfc, !PT ;  /* 0x0000000217097812 */ /* 0x000fe200078efcff */
[----:B------:R-:W-:Y:S01]  /*6c00*/  IMAD.MOV.U32 R3, RZ, RZ, 0x1 ;  /* 0x00000001ff037424 */ /* 0x000fe200078e00ff */
[----:B------:R-:W-:Y:S01]  /*6c10*/  ULDC UR4, c[0x0][0x600] ;  /* 0x0001800000047ab9 */ /* 0x000fe20000000800 */
[----:B------:R-:W-:Y:S01]  /*6c20*/  IMAD.MOV.U32 R8, RZ, RZ, RZ ;  /* 0x000000ffff087224 */ /* 0x000fe200078e00ff */
[----:B------:R-:W-:Y:S01]  /*6c30*/  UMOV UR19, 0x1111 ;  /* 0x0000111100137882 */ /* 0x000fe20000000000 */
[----:B------:R-:W-:-:S02]  /*6c40*/  UIADD3 UR24, UR40, 0x1, URZ ;  /* 0x0000000128187890 */ /* 0x000fc4000fffe03f */
[----:B------:R-:W-:Y:S02]  /*6c50*/  UIADD3 UR4, UR4, -0x1, URZ ;  /* 0xffffffff04047890 */ /* 0x000fe4000fffe03f */
[----:B------:R-:W-:Y:S01]  /*6c60*/  USHF.L.U32 UR5, UR14, UR5, URZ ;  /* 0x000000050e057299 */ /* 0x000fe2000800063f */
[----:B------:R-:W-:Y:S01]  /*6c70*/  ULDC.64 UR26, c[0x0][0x198] ;  /* 0x00006600001a7ab9 */ /* 0x000fe20000000a00 */
[----:B0-----:R-:W-:Y:S02]  /*6c80*/  USHF.R.U32.HI UR25, URZ, 0x2, UR9 ;  /* 0x000000023f197899 */ /* 0x001fe40008011609 */
[----:B------:R-:W-:Y:S02]  /*6c90*/  ULOP3.LUT UR8, UR9, 0x3, URZ, 0xc0, !UPT ;  /* 0x0000000309087892 */ /* 0x000fe4000f8ec03f */
[----:B------:R-:W-:Y:S02]  /*6ca0*/  USHF.L.U32 UR6, UR9, 0x5, URZ ;  /* 0x0000000509067899 */ /* 0x000fe4000800063f */
[----:B------:R-:W-:-:S02]  /*6cb0*/  USHF.L.U32 UR7, UR9, 0xb, URZ ;  /* 0x0000000b09077899 */ /* 0x000fc4000800063f */
[----:B------:R-:W-:Y:S02]  /*6cc0*/  ULOP3.LUT UR9, UR9, 0xfffffffc, URZ, 0xc0, !UPT ;  /* 0xfffffffc09097892 */ /* 0x000fe4000f8ec03f */
[----:B------:R-:W-:Y:S02]  /*6cd0*/  UISETP.GT.U32.AND UP0, UPT, UR8, 0xffff, UPT ;  /* 0x0000ffff0800788c */ /* 0x000fe4000bf04070 */
[----:B------:R-:W-:Y:S02]  /*6ce0*/  ULOP3.LUT UR11, UR9, 0x1, URZ, 0xfc, !UPT ;  /* 0x00000001090b7892 */ /* 0x000fe4000f8efc3f */
[----:B------:R-:W-:Y:S02]  /*6cf0*/  ULOP3.LUT UR12, UR9, 0x2, URZ, 0xfc, !UPT ;  /* 0x00000002090c7892 */ /* 0x000fe4000f8efc3f */
[----:B------:R-:W-:Y:S02]  /*6d00*/  USHF.L.U32 UR10, UR14, UR9, URZ ;  /* 0x000000090e0a7299 */ /* 0x000fe4000800063f */
[----:B------:R-:W-:-:S02]  /*6d10*/  ULOP3.LUT UR9, UR9, 0x3, URZ, 0xfc, !UPT ;  /* 0x0000000309097892 */ /* 0x000fc4000f8efc3f */
[----:B------:R-:W-:Y:S02]  /*6d20*/  USHF.L.U32 UR11, UR14, UR11, URZ ;  /* 0x0000000b0e0b7299 */ /* 0x000fe4000800063f */
[----:B------:R-:W-:Y:S02]  /*6d30*/  USHF.L.U32 UR12, UR14, UR12, URZ ;  /* 0x0000000c0e0c7299 */ /* 0x000fe4000800063f */
[----:B------:R-:W-:Y:S02]  /*6d40*/  USEL UR8, UR8, 0xffff, !UP0 ;  /* 0x0000ffff08087887 */ /* 0x000fe4000c000000 */
[----:B------:R-:W-:Y:S02]  /*6d50*/  USHF.L.U32 UR9, UR14, UR9, URZ ;  /* 0x000000090e097299 */ /* 0x000fe4000800063f */
[----:B------:R-:W-:Y:S02]  /*6d60*/  ULOP3.LUT UR10, UR12, UR10, UR11, 0xfe, !UPT ;  /* 0x0000000a0c0a7292 */ /* 0x000fe4000f8efe0b */
[----:B------:R-:W-:-:S02]  /*6d70*/  ULOP3.LUT UR8, UR8, 0xffff, URZ, 0xc0, !UPT ;  /* 0x0000ffff08087892 */ /* 0x000fc4000f8ec03f */
[----:B------:R-:W-:Y:S02]  /*6d80*/  ULOP3.LUT UR6, UR6, 0x60, URZ, 0xc0, !UPT ;  /* 0x0000006006067892 */ /* 0x000fe4000f8ec03f */
[----:B------:R-:W-:Y:S02]  /*6d90*/  ULOP3.LUT UR7, UR7, 0x1800, URZ, 0xc0, !UPT ;  /* 0x0000180007077892 */ /* 0x000fe4000f8ec03f */
[----:B------:R-:W-:Y:S02]  /*6da0*/  ULOP3.LUT UR18, UR10, UR9, URZ, 0xfc, !UPT ;  /* 0x000000090a127292 */ /* 0x000fe4000f8efc3f */
[----:B------:R-:W-:-:S12]  /*6db0*/  USHF.L.U32 UR19, UR19, UR8, URZ ;  /* 0x0000000813137299 */ /* 0x000fd8000800063f */
.L_x_180:
[----:B------:R-:W-:-:S03]  /*6dc0*/  UMOV UR8, 0xffffffff ;  /* 0xffffffff00087882 */ /* 0x000fc60000000000 */
[----:B------:R-:W-:Y:S05]  /*6dd0*/  BRA.DIV UR8, `(.L_x_169) ;  /* 0x0000001208a47947 */ /* 0x000fea000b800000 */
[----:B------:R-:W-:-:S13]  /*6de0*/  ELECT P6, URZ, PT ;  /* 0x00000000003f782f */ /* 0x000fda00038c0000 */
.L_x_198:
[----:B------:R-:W0:Y:S01]  /*6df0*/  LDC R4, c[0x0][0x28c] ;  /* 0x0000a300ff047b82 */ /* 0x000e220000000800 */
[----:B------:R-:W-:Y:S01]  /*6e00*/  BSSY B1, `(.L_x_170) ;  /* 0x000003d000017945 */ /* 0x000fe20003800000 */
[----:B0-----:R-:W-:-:S13]  /*6e10*/  ISETP.LT.OR P6, PT, R4, 0x1, !P6 ;  /* 0x000000010400780c */ /* 0x001fda00077c1670 */
[----:B------:R-:W-:Y:S05]  /*6e20*/  @P6 BRA `(.L_x_171) ;  /* 0x0000000000e86947 */ /* 0x000fea0003800000 */
[----:B------:R-:W-:Y:S01]  /*6e30*/  LEA R22, R22, UR25, 0x2 ;  /* 0x0000001916167c11 */ /* 0x000fe2000f8e10ff */
[----:B------:R-:W-:Y:S01]  /*6e40*/  IMAD.MOV.U32 R12, RZ, RZ, RZ ;  /* 0x000000ffff0c7224 */ /* 0x000fe200078e00ff */
[----:B------:R-:W-:Y:S01]  /*6e50*/  LEA R18, R18, UR6, 0x7 ;  /* 0x0000000612127c11 */ /* 0x000fe2000f8e38ff */
[----:B------:R-:W-:Y:S02]  /*6e60*/  IMAD.U32 R14, RZ, RZ, UR24 ;  /* 0x00000018ff0e7e24 */ /* 0x000fe4000f8e00ff */
[----:B------:R-:W-:Y:S02]  /*6e70*/  IMAD.MOV.U32 R4, RZ, RZ, R3 ;  /* 0x000000ffff047224 */ /* 0x000fe400078e0003 */
[----:B------:R-:W-:Y:S02]  /*6e80*/  IMAD.MOV.U32 R5, RZ, RZ, R8 ;  /* 0x000000ffff057224 */ /* 0x000fe400078e0008 */
[----:B------:R-:W-:-:S07]  /*6e90*/  IMAD.SHL.U32 R22, R22, 0x10, RZ ;  /* 0x0000001016167824 */ /* 0x000fce00078e00ff */
.L_x_175:
[----:B------:R-:W0:Y:S01]  /*6ea0*/  S2R R7, SR_CgaCtaId ;  /* 0x0000000000077919 */ /* 0x000e220000008800 */
[----:B------:R-:W-:-:S04]  /*6eb0*/  MOV R6, 0x400 ;  /* 0x0000040000067802 */ /* 0x000fc80000000f00 */
[----:B0-----:R-:W-:Y:S02]  /*6ec0*/  LEA R13, R7, R6, 0x18 ;  /* 0x00000006070d7211 */ /* 0x001fe400078ec0ff */
[----:B------:R-:W-:Y:S01]  /*6ed0*/  SHF.L.U32 R6, R4, 0x1f, RZ ;  /* 0x0000001f04067819 */ /* 0x000fe200000006ff */
[----:B------:R-:W0:Y:S02]  /*6ee0*/  @!P2 LDC R7, c[0x0][0x500] ;  /* 0x00014000ff07ab82 */ /* 0x000e240000000800 */
[----:B------:R-:W-:-:S04]  /*6ef0*/  IMAD R11, R5, 0x8, R13 ;  /* 0x00000008050b7824 */ /* 0x000fc800078e020d */
[----:B------:R-:W1:Y:S02]  /*6f00*/  SYNCS.PHASECHK.TRANS64.TRYWAIT P1, [R11+URZ+0x48], R6 ;  /* 0x000048060b0075a7 */ /* 0x000e64000802017f */
[----:B-1----:R-:W-:Y:S05]  /*6f10*/  @!P1 BRA `(.L_x_172) ;  /* 0x0000001000749947 */ /* 0x002fea0003800000 */
.L_x_199:
[----:B-1----:R-:W-:Y:S01]  /*6f20*/  PRMT R6, R9, 0x9910, RZ ;  /* 0x0000991009067816 */ /* 0x002fe200000000ff */
[----:B0-----:R0:W-:Y:S03]  /*6f30*/  @!P2 SYNCS.ARRIVE.TRANS64 RZ, [R11+URZ], R7 ;  /* 0x000000070bffa9a7 */ /* 0x0011e6000800003f */
[----:B------:R-:W-:-:S13]  /*6f40*/  ISETP.NE.AND P1, PT, R6, 0x2, PT ;  /* 0x000000020600780c */ /* 0x000fda0003f25270 */
[----:B0-----:R-:W-:Y:S05]  /*6f50*/  @P1 BRA `(.L_x_173) ;  /* 0x0000000000041947 */ /* 0x001fea0003800000 */
[----:B------:R-:W-:Y:S01]  /*6f60*/  BPT.TRAP 0x1 ;  /* 0x000000040000795c */ /* 0x000fe20000300000 */
.L_x_173:
[----:B------:R-:W-:Y:S05]  /*6f70*/  @P0 BRA `(.L_x_174) ;  /* 0x0000000000040947 */ /* 0x000fea0003800000 */
[----:B------:R-:W-:Y:S01]  /*6f80*/  BPT.TRAP 0x1 ;  /* 0x000000040000795c */ /* 0x000fe20000300000 */
.L_x_174:
[----:B------:R-:W-:Y:S01]  /*6f90*/  LEA R6, R5, UR25, 0x2 ;  /* 0x0000001905067c11 */ /* 0x000fe2000f8e10ff */
[----:B------:R-:W-:Y:S01]  /*6fa0*/  VIADD R14, R14, 0xffffffff ;  /* 0xffffffff0e0e7836 */ /* 0x000fe20000000000 */
[----:B------:R-:W-:Y:S01]  /*6fb0*/  R2UR UR22, R22 ;  /* 0x00000000161672ca */ /* 0x000fe200000e0000 */
[----:B------:R-:W-:Y:S01]  /*6fc0*/  UIADD3 UR14, UP0, UR26, 0xf0, URZ ;  /* 0x000000f01a0e7890 */ /* 0x000fe2000ff1e03f */
[----:B------:R-:W-:Y:S01]  /*6fd0*/  R2UR UR9, R11 ;  /* 0x000000000b0972ca */ /* 0x000fe200000e0000 */
[----:B------:R-:W-:Y:S01]  /*6fe0*/  IMAD.SHL.U32 R6, R6, 0x400, RZ ;  /* 0x0000040006067824 */ /* 0x000fe200078e00ff */
[----:B------:R-:W-:Y:S01]  /*6ff0*/  R2UR UR10, R12 ;  /* 0x000000000c0a72ca */ /* 0x000fe200000e0000 */
[----:B------:R-:W-:Y:S01]  /*7000*/  UIADD3 UR30, UP1, UR26, 0x1f0, URZ ;  /* 0x000001f01a1e7890 */ /* 0x000fe2000ff3e03f */
[----:B------:R-:W-:Y:S01]  /*7010*/  R2UR UR12, R19 ;  /* 0x00000000130c72ca */ /* 0x000fe200000e0000 */
[--C-:B------:R-:W-:Y:S01]  /*7020*/  IMAD R7, R6, 0x2, R13.reuse ;  /* 0x0000000206077824 */ /* 0x100fe200078e020d */
[----:B------:R-:W-:Y:S01]  /*7030*/  LEA R6, R5, UR7, 0xd ;  /* 0x0000000705067c11 */ /* 0x000fe2000f8e68ff */
[----:B------:R-:W-:Y:S01]  /*7040*/  UIADD3.X UR15, URZ, UR27, URZ, UP0, !UPT ;  /* 0x0000001b3f0f7290 */ /* 0x000fe200087fe43f */
[----:B------:R-:W-:Y:S01]  /*7050*/  R2UR UR23, R18 ;  /* 0x00000000121772ca */ /* 0x000fe200000e0000 */
[----:B------:R-:W-:Y:S01]  /*7060*/  UPRMT UR20, URZ, 0x5410, UR19 ;  /* 0x000054103f147896 */ /* 0x000fe20008000013 */
[----:B------:R-:W-:Y:S01]  /*7070*/  R2UR UR8, R7 ;  /* 0x00000000070872ca */ /* 0x000fe200000e0000 */
[----:B------:R-:W-:Y:S01]  /*7080*/  IMAD R6, R6, 0x2, R13 ;  /* 0x0000000206067824 */ /* 0x000fe200078e020d */
[----:B------:R-:W-:Y:S01]  /*7090*/  ISETP.GT.AND P3, PT, R14, 0x1, PT ;  /* 0x000000010e00780c */ /* 0x000fe20003f64270 */
[----:B------:R-:W-:Y:S01]  /*70a0*/  VIADD R5, R5, 0x1 ;  /* 0x0000000105057836 */ /* 0x000fe20000000000 */
[----:B------:R-:W-:Y:S01]  /*70b0*/  UPRMT UR28, URZ, 0x5410, UR18 ;  /* 0x000054103f1c7896 */ /* 0x000fe20008000012 */
[----:B------:R-:W-:Y:S01]  /*70c0*/  VIADD R12, R12, 0x40 ;  /* 0x000000400c0c7836 */ /* 0x000fe20000000000 */
[----:B------:R-:W-:Y:S01]  /*70d0*/  R2UR UR11, R6 ;  /* 0x00000000060b72ca */ /* 0x000fe200000e0000 */
[----:B------:R-:W-:Y:S01]  /*70e0*/  UIADD3.X UR31, URZ, UR27, URZ, UP1, !UPT ;  /* 0x0000001b3f1f7290 */ /* 0x000fe20008ffe43f */
[----:B------:R-:W-:Y:S01]  /*70f0*/  ISETP.NE.AND P1, PT, R5, 0x9, PT ;  /* 0x000000090500780c */ /* 0x000fe20003f25270 */
[----:B------:R-:W-:Y:S01]  /*7100*/  UMOV UR16, 0x0 ;  /* 0x0000000000107882 */ /* 0x000fe20000000000 */
[----:B------:R-:W-:-:S02]  /*7110*/  UMOV UR17, 0x10000000 ;  /* 0x1000000000117882 */ /* 0x000fc40000000000 */
[----:B------:R-:W-:Y:S01]  /*7120*/  SEL R7, RZ, 0x1, P1 ;  /* 0x00000001ff077807 */ /* 0x000fe20000800000 */
[----:B------:R-:W-:Y:S01]  /*7130*/  UIADD3 UR8, UR8, 0x180, URZ ;  /* 0x0000018008087890 */ /* 0x000fe2000fffe03f */
[----:B------:R-:W-:Y:S02]  /*7140*/  SEL R5, R5, RZ, P1 ;  /* 0x000000ff05057207 */ /* 0x000fe40000800000 */
[----:B------:R-:W-:-:S03]  /*7150*/  LOP3.LUT R4, R4, R7, RZ, 0x3c, !PT ;  /* 0x0000000704047212 */ /* 0x000fc600078e3cff */
[----:B------:R-:W-:-:S03]  /*7160*/  UIADD3 UR21, UR11, 0x12180, URZ ;  /* 0x000121800b157890 */ /* 0x000fc6000fffe03f */
[----:B------:R-:W-:Y:S02]  /*7170*/  UMOV UR11, UR22 ;  /* 0x00000016000b7c82 */ /* 0x000fe40008000000 */
[----:B------:R0:W-:Y:S02]  /*7180*/  UTMALDG.3D.MULTICAST [UR8], [UR14], UR20, desc[UR16] ;  /* 0x000010080e0073b4 */ /* 0x0001e40008011814 */
[----:B0-----:R-:W-:Y:S01]  /*7190*/  UMOV UR8, UR21 ;  /* 0x0000001500087c82 */ /* 0x001fe20008000000 */
[----:B------:R-:W-:Y:S02]  /*71a0*/  UMOV UR11, UR23 ;  /* 0x00000017000b7c82 */ /* 0x000fe40008000000 */
[----:B------:R0:W-:Y:S02]  /*71b0*/  UTMALDG.3D.MULTICAST [UR8], [UR30], UR28, desc[UR16] ;  /* 0x000010081e0073b4 */ /* 0x0001e4000801181c */
[----:B0-----:R-:W-:Y:S05]  /*71c0*/  @P3 BRA `(.L_x_175) ;  /* 0xfffffffc00343947 */ /* 0x001fea000383ffff */
.L_x_171:
[----:B------:R-:W-:Y:S05]  /*71d0*/  BSYNC B1 ;  /* 0x0000000000017941 */ /* 0x000fea0003800000 */
.L_x_170:
[----:B------:R-:W2:Y:S01]  /*71e0*/  LDL.64 R20, [R1] ;  /* 0x0000000001147983 */ /* 0x000ea20000100a00 */
[----:B------:R-:W-:Y:S01]  /*71f0*/  LOP3.LUT P4, RZ, R10, 0xff, RZ, 0xc0, !PT ;  /* 0x000000ff0aff7812 */ /* 0x000fe2000788c0ff */
[----:B------:R-:W-:Y:S01]  /*7200*/  VIADD R7, R8, UR40 ;  /* 0x0000002808077c36 */ /* 0x000fe20008000000 */
[----:B------:R-:W-:Y:S01]  /*7210*/  ULDC.64 UR8, c[0x0][0x650] ;  /* 0x0001940000087ab9 */ /* 0x000fe20000000a00 */
[----:B------:R-:W-:Y:S01]  /*7220*/  IMAD.U32 R8, RZ, RZ, UR40 ;  /* 0x00000028ff087e24 */ /* 0x000fe2000f8e00ff */
[----:B------:R-:W-:Y:S01]  /*7230*/  UISETP.GE.U32.AND UP0, UPT, UR40, 0x9, UPT ;  /* 0x000000092800788c */ /* 0x000fe2000bf06070 */
[----:B------:R-:W-:Y:S01]  /*7240*/  BSSY B1, `(.L_x_176) ;  /* 0x000006b000017945 */ /* 0x000fe20003800000 */
[----:B------:R-:W-:Y:S01]  /*7250*/  ISETP.GT.U32.AND P1, PT, R7, 0x8, PT ;  /* 0x000000080700780c */ /* 0x000fe20003f24070 */
[----:B------:R-:W-:Y:S01]  /*7260*/  IMAD.MOV.U32 R22, RZ, RZ, -0x1 ;  /* 0xffffffffff167424 */ /* 0x000fe200078e00ff */
[----:B------:R-:W-:Y:S01]  /*7270*/  PRMT R10, RZ, 0x7610, R10 ;  /* 0x00007610ff0a7816 */ /* 0x000fe2000000000a */
[----:B------:R-:W-:Y:S01]  /*7280*/  IMAD.MOV.U32 R18, RZ, RZ, -0x1 ;  /* 0xffffffffff127424 */ /* 0x000fe200078e00ff */
[----:B------:R-:W-:Y:S01]  /*7290*/  ISETP.LT.U32.AND P1, PT, R8, 0x9, P1 ;  /* 0x000000090800780c */ /* 0x000fe20000f21070 */
[----:B------:R-:W-:Y:S01]  /*72a0*/  IMAD.MOV.U32 R19, RZ, RZ, -0x1 ;  /* 0xffffffffff137424 */ /* 0x000fe200078e00ff */
[----:B------:R-:W-:Y:S01]  /*72b0*/  PLOP3.LUT P3, PT, PT, PT, UP0, 0x80, 0x0 ;  /* 0x000000000000781c */ /* 0x000fe20003f6f008 */
[----:B------:R-:W0:Y:S01]  /*72c0*/  @P4 S2R R5, SR_CgaCtaId ;  /* 0x0000000000054919 */ /* 0x000e220000008800 */
[----:B------:R-:W-:-:S04]  /*72d0*/  @P4 MOV R4, 0x400 ;  /* 0x0000040000044802 */ /* 0x000fc80000000f00 */
[----:B0-----:R-:W-:Y:S01]  /*72e0*/  @P4 LEA R6, R5, R4, 0x18 ;  /* 0x0000000405064211 */ /* 0x001fe200078ec0ff */
[----:B------:R-:W-:Y:S01]  /*72f0*/  IMAD.WIDE.U32 R4, R7, 0x38e38e39, RZ ;  /* 0x38e38e3907047825 */ /* 0x000fe200078e00ff */
[----:B------:R-:W-:Y:S02]  /*7300*/  SEL R4, RZ, 0x1, !P1 ;  /* 0x00000001ff047807 */ /* 0x000fe40004800000 */
[----:B------:R0:W-:Y:S02]  /*7310*/  @P4 SYNCS.ARRIVE.TRANS64.A1T0 RZ, [R6+URZ+0xc8], RZ ;  /* 0x0000c8ff06ff49a7 */ /* 0x0001e4000810003f */
[----:B------:R-:W-:Y:S02]  /*7320*/  LOP3.LUT R3, R3, R4, RZ, 0x3c, !PT ;  /* 0x0000000403037212 */ /* 0x000fe400078e3cff */
[----:B------:R-:W-:Y:S02]  /*7330*/  PRMT R4, RZ, 0x7610, R4 ;  /* 0x00007610ff047816 */ /* 0x000fe40000000004 */
[----:B0-----:R-:W-:-:S04]  /*7340*/  SHF.R.U32.HI R6, RZ, 0x1, R5 ;  /* 0x00000001ff067819 */ /* 0x001fc80000011605 */
[----:B------:R-:W-:Y:S01]  /*7350*/  @P3 LOP3.LUT R3, R3, 0x1, R6, 0x78, !PT ;  /* 0x0000000103033812 */ /* 0x000fe200078e7806 */
[----:B------:R-:W-:Y:S01]  /*7360*/  IMAD R8, R6, -0x9, R7 ;  /* 0xfffffff706087824 */ /* 0x000fe200078e0207 */
[----:B--2---:R-:W-:-:S04]  /*7370*/  IADD3 R16, P4, R16, R20, RZ ;  /* 0x0000001410107210 */ /* 0x004fc80007f9e0ff */
[----:B------:R-:W-:Y:S01]  /*7380*/  ISETP.GE.U32.AND P1, PT, R16, UR8, PT ;  /* 0x0000000810007c0c */ /* 0x000fe2000bf26070 */
[----:B------:R-:W-:-:S05]  /*7390*/  IMAD.X R17, R17, 0x1, R0, P4 ;  /* 0x0000000111117824 */ /* 0x000fca00020e0600 */
[----:B------:R-:W-:-:S13]  /*73a0*/  ISETP.GE.U32.AND.EX P1, PT, R17, UR9, PT, P1 ;  /* 0x0000000911007c0c */ /* 0x000fda000bf26110 */
[----:B------:R-:W-:Y:S05]  /*73b0*/  @P1 BRA `(.L_x_177) ;  /* 0x00000004004c1947 */ /* 0x000fea0003800000 */
[----:B------:R-:W0:Y:S01]  /*73c0*/  S2R R12, SR_CTAID.X ;  /* 0x00000000000c7919 */ /* 0x000e220000002500 */
[----:B------:R-:W-:Y:S01]  /*73d0*/  ULDC.64 UR8, c[0x0][0x628] ;  /* 0x00018a0000087ab9 */ /* 0x000fe20000000a00 */
[----:B------:R-:W1:Y:S01]  /*73e0*/  LDC R13, c[0x0][0x144] ;  /* 0x00005100ff0d7b82 */ /* 0x000e620000000800 */
[----:B------:R-:W-:Y:S01]  /*73f0*/  ISETP.NE.U32.AND P1, PT, RZ, UR8, PT ;  /* 0x00000008ff007c0c */ /* 0x000fe2000bf25070 */
[----:B------:R-:W2:Y:S01]  /*7400*/  S2R R11, SR_CTAID.Y ;  /* 0x00000000000b7919 */ /* 0x000ea20000002600 */
[----:B------:R-:W-:Y:S01]  /*7410*/  ULDC UR10, c[0x0][0x150] ;  /* 0x00005400000a7ab9 */ /* 0x000fe20000000800 */
[----:B------:R-:W-:Y:S01]  /*7420*/  ULDC UR11, c[0x0][0x630] ;  /* 0x00018c00000b7ab9 */ /* 0x000fe20000000800 */
[----:B------:R-:W-:Y:S01]  /*7430*/  ISETP.NE.AND.EX P1, PT, RZ, UR9, PT, P1 ;  /* 0x00000009ff007c0c */ /* 0x000fe2000bf25310 */
[----:B------:R-:W-:Y:S01]  /*7440*/  IMAD.MOV.U32 R4, RZ, RZ, R16 ;  /* 0x000000ffff047224 */ /* 0x000fe200078e0010 */
[----:B0-----:R-:W-:-:S05]  /*7450*/  I2FP.F32.U32 R5, R12 ;  /* 0x0000000c00057245 */ /* 0x001fca0000201000 */
[----:B------:R-:W-:Y:S01]  /*7460*/  FMUL R14, R5, UR10 ;  /* 0x0000000a050e7c20 */ /* 0x000fe20008400000 */
[----:B------:R-:W-:-:S05]  /*7470*/  IMAD.MOV.U32 R5, RZ, RZ, R17 ;  /* 0x000000ffff057224 */ /* 0x000fca00078e0011 */
[----:B--2---:R-:W-:Y:S05]  /*7480*/  @!P1 BRA `(.L_x_178) ;  /* 0x0000000000289947 */ /* 0x004fea0003800000 */
[----:B------:R-:W-:Y:S02]  /*7490*/  ULDC UR10, c[0x0][0x634] ;  /* 0x00018d00000a7ab9 */ /* 0x000fe40000000800 */
[----:B------:R-:W-:-:S05]  /*74a0*/  IADD3 R5, P1, R16, UR10, RZ ;  /* 0x0000000a10057c10 */ /* 0x000fca000ff3e0ff */
[----:B------:R-:W-:-:S04]  /*74b0*/  IMAD.X R15, RZ, RZ, R17, P1 ;  /* 0x000000ffff0f7224 */ /* 0x000fc800008e0611 */
[----:B------:R-:W-:-:S04]  /*74c0*/  IMAD.WIDE.U32 R6, R15, UR8, RZ ;  /* 0x000000080f067c25 */ /* 0x000fc8000f8e00ff */
[----:B------:R-:W-:-:S04]  /*74d0*/  IMAD.WIDE.U32 R6, P1, R5, UR9, R6 ;  /* 0x0000000905067c25 */ /* 0x000fc8000f820006 */
[----:B------:R-:W-:-:S04]  /*74e0*/  IMAD.WIDE.U32 R4, R5, UR8, RZ ;  /* 0x0000000805047c25 */ /* 0x000fc8000f8e00ff */
[----:B------:R-:W-:Y:S01]  /*74f0*/  IMAD.MOV.U32 R4, RZ, RZ, R7 ;  /* 0x000000ffff047224 */ /* 0x000fe200078e0007 */
[----:B------:R-:W-:Y:S01]  /*7500*/  IADD3 RZ, P3, R5, R6, RZ ;  /* 0x0000000605ff7210 */ /* 0x000fe20007f7e0ff */
[----:B------:R-:W-:-:S04]  /*7510*/  IMAD.X R5, RZ, RZ, RZ, P1 ;  /* 0x000000ffff057224 */ /* 0x000fc800008e06ff */
[----:B------:R-:W-:-:S08]  /*7520*/  IMAD.WIDE.U32.X R4, R15, UR9, R4, P3 ;  /* 0x000000090f047c25 */ /* 0x000fd000098e0404 */
.L_x_178:
[--C-:B------:R-:W-:Y:S01]  /*7530*/  SHF.R.U64 R19, R4, UR11, R5.reuse ;  /* 0x0000000b04137c19 */ /* 0x100fe20008001205 */
[----:B------:R-:W0:Y:S01]  /*7540*/  F2I.U32.TRUNC.NTZ R14, R14 ;  /* 0x0000000e000e7305 */ /* 0x000e22000020f000 */
[----:B------:R-:W-:Y:S01]  /*7550*/  SHF.R.U32.HI R4, RZ, UR11, R5 ;  /* 0x0000000bff047c19 */ /* 0x000fe20008011605 */
[----:B------:R-:W-:Y:S01]  /*7560*/  ULDC.64 UR8, c[0x0][0x620] ;  /* 0x0001880000087ab9 */ /* 0x000fe20000000a00 */
[----:B------:R-:W-:Y:S01]  /*7570*/  IADD3 R7, P1, RZ, -R19, RZ ;  /* 0x80000013ff077210 */ /* 0x000fe20007f3e0ff */
[----:B------:R-:W-:Y:S01]  /*7580*/  ULDC.64 UR10, c[0x0][0x640] ;  /* 0x00019000000a7ab9 */ /* 0x000fe20000000a00 */
[----:B------:R-:W2:Y:S03]  /*7590*/  LDC R18, c[0x0][0x148] ;  /* 0x00005200ff127b82 */ /* 0x000ea60000000800 */
[----:B------:R-:W-:Y:S01]  /*75a0*/  IMAD.X R4, RZ, RZ, ~R4, P1 ;  /* 0x000000ffff047224 */ /* 0x000fe200008e0e04 */
[----:B------:R-:W-:-:S03]  /*75b0*/  ISETP.NE.U32.AND P1, PT, RZ, UR10, PT ;  /* 0x0000000aff007c0c */ /* 0x000fc6000bf25070 */
[----:B------:R-:W-:Y:S01]  /*75c0*/  IMAD R6, R4, UR8, RZ ;  /* 0x0000000804067c24 */ /* 0x000fe2000f8e02ff */
[----:B------:R-:W-:Y:S01]  /*75d0*/  ISETP.NE.AND.EX P1, PT, RZ, UR11, PT, P1 ;  /* 0x0000000bff007c0c */ /* 0x000fe2000bf25310 */
[----:B------:R-:W-:Y:S01]  /*75e0*/  IMAD.WIDE.U32 R4, R7, UR8, R16 ;  /* 0x0000000807047c25 */ /* 0x000fe2000f8e0010 */
[----:B------:R-:W-:-:S03]  /*75f0*/  ULDC UR8, c[0x0][0x618] ;  /* 0x0001860000087ab9 */ /* 0x000fc60000000800 */
[----:B------:R-:W-:Y:S01]  /*7600*/  IMAD R7, R7, UR9, R6 ;  /* 0x0000000907077c24 */ /* 0x000fe2000f8e0206 */
[----:B------:R-:W-:Y:S01]  /*7610*/  ULDC UR9, c[0x0][0x154] ;  /* 0x0000550000097ab9 */ /* 0x000fe20000000800 */
[----:B0-----:R-:W-:Y:S02]  /*7620*/  IMAD.MOV R6, RZ, RZ, -R14 ;  /* 0x000000ffff067224 */ /* 0x001fe400078e0a0e */
[----:B------:R-:W-:Y:S02]  /*7630*/  IMAD.IADD R5, R5, 0x1, R7 ;  /* 0x0000000105057824 */ /* 0x000fe400078e0207 */
[----:B-1----:R-:W-:Y:S01]  /*7640*/  IMAD R12, R13, R6, R12 ;  /* 0x000000060d0c7224 */ /* 0x002fe200078e020c */
[----:B------:R-:W-:Y:S02]  /*7650*/  I2FP.F32.U32 R6, R11 ;  /* 0x0000000b00067245 */ /* 0x000fe40000201000 */
[--C-:B------:R-:W-:Y:S02]  /*7660*/  SHF.R.U64 R13, R4, UR8, R5.reuse ;  /* 0x00000008040d7c19 */ /* 0x100fe40008001205 */
[----:B------:R-:W-:Y:S01]  /*7670*/  SHF.R.U32.HI R4, RZ, UR8, R5 ;  /* 0x00000008ff047c19 */ /* 0x000fe20008011605 */
[----:B------:R-:W-:Y:S01]  /*7680*/  FMUL R6, R6, UR9 ;  /* 0x0000000906067c20 */ /* 0x000fe20008400000 */
[----:B------:R-:W-:-:S02]  /*7690*/  ULDC UR8, c[0x0][0x608] ;  /* 0x0001820000087ab9 */ /* 0x000fc40000000800 */
[--C-:B------:R-:W-:Y:S01]  /*76a0*/  SHF.R.U64 R15, R13, UR8, R4.reuse ;  /* 0x000000080d0f7c19 */ /* 0x100fe20008001204 */
[----:B------:R0:W1:Y:S01]  /*76b0*/  F2I.U32.TRUNC.NTZ R20, R6 ;  /* 0x0000000600147305 */ /* 0x000062000020f000 */
[----:B------:R-:W-:Y:S01]  /*76c0*/  SHF.R.U32.HI R4, RZ, UR8, R4 ;  /* 0x00000008ff047c19 */ /* 0x000fe20008011604 */
[----:B------:R-:W-:-:S03]  /*76d0*/  ULDC UR8, c[0x0][0x658] ;  /* 0x0001960000087ab9 */ /* 0x000fc60000000800 */
[--C-:B------:R-:W-:Y:S02]  /*76e0*/  SHF.R.U64 R14, R15, UR8, R4.reuse ;  /* 0x000000080f0e7c19 */ /* 0x100fe40008001204 */
[----:B------:R-:W-:-:S03]  /*76f0*/  SHF.R.U32.HI R21, RZ, UR8, R4 ;  /* 0x00000008ff157c19 */ /* 0x000fc60008011604 */
[----:B------:R-:W-:Y:S02]  /*7700*/  IMAD.MOV.U32 R4, RZ, RZ, R14 ;  /* 0x000000ffff047224 */ /* 0x000fe400078e000e */
[----:B------:R-:W-:Y:S01]  /*7710*/  IMAD.MOV.U32 R5, RZ, RZ, R21 ;  /* 0x000000ffff057224 */ /* 0x000fe200078e0015 */
[----:B0-----:R-:W-:Y:S06]  /*7720*/  @!P1 BRA `(.L_x_179) ;  /* 0x0000000000289947 */ /* 0x001fec0003800000 */
        /* <DEDUP_REMOVED lines=10> */
.L_x_179:
[----:B------:R-:W-:Y:S01]  /*77d0*/  ISETP.NE.AND P1, PT, R2, 0x1, PT ;  /* 0x000000010200780c */ /* 0x000fe20003f25270 */
[----:B------:R-:W-:Y:S01]  /*77e0*/  ULDC UR8, c[0x0][0x648] ;  /* 0x0001920000087ab9 */ /* 0x000fe20000000800 */
[----:B------:R-:W-:Y:S01]  /*77f0*/  LOP3.LUT R15, R15, UR13, RZ, 0xc0, !PT ;  /* 0x0000000d0f0f7c12 */ /* 0x000fe2000f8ec0ff */
[----:B-1----:R-:W-:Y:S01]  /*7800*/  IMAD.MOV R20, RZ, RZ, -R20 ;  /* 0x000000ffff147224 */ /* 0x002fe200078e0a14 */
[----:B------:R-:W-:Y:S01]  /*7810*/  SHF.R.U64 R4, R4, UR8, R5 ;  /* 0x0000000804047c19 */ /* 0x000fe20008001205 */
[----:B------:R-:W-:Y:S01]  /*7820*/  ULDC UR8, c[0x0][0x638] ;  /* 0x00018e0000087ab9 */ /* 0x000fe20000000800 */
[----:B------:R-:W-:Y:S01]  /*7830*/  LOP3.LUT R13, R13, UR4, RZ, 0xc0, !PT ;  /* 0x000000040d0d7c12 */ /* 0x000fe2000f8ec0ff */
[----:B------:R-:W-:Y:S02]  /*7840*/  ULDC UR9, c[0x0][0x610] ;  /* 0x0001840000097ab9 */ /* 0x000fe40000000800 */
[----:B------:R-:W-:Y:S02]  /*7850*/  IMAD.MOV R5, RZ, RZ, -R4 ;  /* 0x000000ffff057224 */ /* 0x000fe400078e0a04 */
[----:B------:R-:W-:-:S02]  /*7860*/  IMAD R15, R4, UR5, R15 ;  /* 0x00000005040f7c24 */ /* 0x000fc4000f8e020f */
[----:B--2---:R-:W-:Y:S02]  /*7870*/  @P1 IMAD R12, R18, R20, R11 ;  /* 0x00000014120c1224 */ /* 0x004fe400078e020b */
[----:B------:R-:W-:Y:S01]  /*7880*/  IMAD R14, R5, UR8, R14 ;  /* 0x00000008050e7c24 */ /* 0x000fe2000f8e020e */
[----:B------:R-:W-:Y:S01]  /*7890*/  ULDC UR8, c[0x0][0x600] ;  /* 0x0001800000087ab9 */ /* 0x000fe20000000800 */
[----:B------:R-:W-:Y:S02]  /*78a0*/  IMAD R12, R15, UR9, R12 ;  /* 0x000000090f0c7c24 */ /* 0x000fe4000f8e020c */
[----:B------:R-:W-:Y:S02]  /*78b0*/  IMAD R5, R14, UR8, R13 ;  /* 0x000000080e057c24 */ /* 0x000fe4000f8e020d */
[----:B------:R-:W-:-:S03]  /*78c0*/  IMAD.MOV.U32 R4, RZ, RZ, 0x1 ;  /* 0x00000001ff047424 */ /* 0x000fc600078e00ff */
[----:B------:R-:W-:Y:S02]  /*78d0*/  SEL R18, R5, R12, !P1 ;  /* 0x0000000c05127207 */ /* 0x000fe40004800000 */
[----:B------:R-:W-:-:S07]  /*78e0*/  SEL R22, R12, R5, !P1 ;  /* 0x000000050c167207 */ /* 0x000fce0004800000 */
.L_x_177:
[----:B------:R-:W-:Y:S05]  /*78f0*/  BSYNC B1 ;  /* 0x0000000000017941 */ /* 0x000fea0003800000 */
.L_x_176:
[----:B------:R-:W-:-:S13]  /*7900*/  LOP3.LUT P1, RZ, R4, 0xff, RZ, 0xc0, !PT ;  /* 0x000000ff04ff7812 */ /* 0x000fda000782c0ff */
[----:B------:R-:W-:Y:S05]  /*7910*/  @P1 BRA `(.L_x_180) ;  /* 0xfffffff400281947 */ /* 0x000fea000383ffff */
[----:B------:R-:W-:Y:S05]  /*7920*/  BSYNC B0 ;  /* 0x0000000000007941 */ /* 0x000fea0003800000 */
.L_x_168:
[----:B------:R-:W-:-:S03]  /*7930*/  UMOV UR8, 0xffffffff ;  /* 0xffffffff00087882 */ /* 0x000fc60000000000 */
[----:B------:R-:W-:Y:S05]  /*7940*/  BRA.DIV UR8, `(.L_x_181) ;  /* 0x0000000608fc7947 */ /* 0x000fea000b800000 */
[----:B------:R-:W-:-:S13]  /*7950*/  ELECT P6, URZ, PT ;  /* 0x00000000003f782f */ /* 0x000fda00038c0000 */
.L_x_202:
[----:B------:R-:W-:Y:S04]  /*7960*/  BSSY B0, `(.L_x_182) ;  /* 0x0000058000007945 */ /* 0x000fe80003800000 */
[----:B------:R-:W-:Y:S05]  /*7970*/  @!P6 BRA `(.L_x_183) ;  /* 0x000000040058e947 */ /* 0x000fea0003800000 */
[----:B------:R-:W-:-:S04]  /*7980*/  LOP3.LUT R23, R23, 0x2, RZ, 0xfc, !PT ;  /* 0x0000000217177812 */ /* 0x000fc800078efcff */
[----:B------:R-:W-:-:S13]  /*7990*/  ISETP.NE.AND P0, PT, R23, 0x3, PT ;  /* 0x000000031700780c */ /* 0x000fda0003f05270 */
[----:B------:R-:W-:Y:S05]  /*79a0*/  @!P0 BRA `(.L_x_184) ;  /* 0x0000000000048947 */ /* 0x000fea0003800000 */
[----:B------:R-:W-:Y:S01]  /*79b0*/  BPT.TRAP 0x1 ;  /* 0x000000040000795c */ /* 0x000fe20000300000 */
.L_x_184:
[----:B------:R-:W0:Y:S01]  /*79c0*/  S2R R5, SR_CgaCtaId ;  /* 0x0000000000057919 */ /* 0x000e220000008800 */
[----:B------:R-:W-:Y:S02]  /*79d0*/  MOV R0, 0x400 ;  /* 0x0000040000007802 */ /* 0x000fe40000000f00 */
[----:B------:R-:W-:Y:S02]  /*79e0*/  SHF.L.U32 R2, R3, 0x1f, RZ ;  /* 0x0000001f03027819 */ /* 0x000fe400000006ff */
[----:B0-----:R-:W-:-:S05]  /*79f0*/  LEA R5, R5, R0, 0x18 ;  /* 0x0000000005057211 */ /* 0x001fca00078ec0ff */
[----:B------:R-:W-:-:S04]  /*7a00*/  VIADD R5, R5, 0x48 ;  /* 0x0000004805057836 */ /* 0x000fc80000000000 */
[C---:B------:R-:W-:Y:S02]  /*7a10*/  IMAD R7, R8.reuse, 0x8, R5 ;  /* 0x0000000808077824 */ /* 0x040fe400078e0205 */
[----:B------:R-:W-:Y:S02]  /*7a20*/  VIADD R8, R8, 0x1 ;  /* 0x0000000108087836 */ /* 0x000fe40000000000 */
[----:B------:R-:W0:Y:S03]  /*7a30*/  SYNCS.PHASECHK.TRANS64.TRYWAIT P0, [R7+URZ], R2 ;  /* 0x00000002070075a7 */ /* 0x000e26000800017f */
[----:B------:R-:W-:-:S04]  /*7a40*/  ISETP.NE.AND P1, PT, R8, 0x9, PT ;  /* 0x000000090800780c */ /* 0x000fc80003f25270 */
[----:B------:R-:W-:Y:S02]  /*7a50*/  SEL R0, RZ, 0x1, P1 ;  /* 0x00000001ff007807 */ /* 0x000fe40000800000 */
[----:B------:R-:W-:Y:S02]  /*7a60*/  SEL R8, R8, RZ, P1 ;  /* 0x000000ff08087207 */ /* 0x000fe40000800000 */
[----:B------:R-:W-:-:S03]  /*7a70*/  LOP3.LUT R9, R3, R0, RZ, 0x3c, !PT ;  /* 0x0000000003097212 */ /* 0x000fc600078e3cff */
[----:B------:R-:W-:Y:S01]  /*7a80*/  IMAD R6, R8, 0x8, R5 ;  /* 0x0000000808067824 */ /* 0x000fe200078e0205 */
[----:B------:R-:W-:Y:S01]  /*7a90*/  SHF.L.U32 R3, R9, 0x1f, RZ ;  /* 0x0000001f09037819 */ /* 0x000fe200000006ff */
[----:B0-----:R-:W-:Y:S06]  /*7aa0*/  @!P0 BRA `(.L_x_185) ;  /* 0x0000000400c48947 */ /* 0x001fec0003800000 */
.L_x_203:
[----:B------:R-:W1:Y:S01]  /*7ab0*/  SYNCS.PHASECHK.TRANS64.TRYWAIT P0, [R6+URZ], R3 ;  /* 0x00000003060075a7 */ /* 0x000e62000800017f */
[----:B------:R-:W-:-:S05]  /*7ac0*/  VIADD R0, R8, 0x1 ;  /* 0x0000000108007836 */ /* 0x000fca0000000000 */
[----:B------:R-:W-:-:S04]  /*7ad0*/  ISETP.NE.AND P1, PT, R0, 0x9, PT ;  /* 0x000000090000780c */ /* 0x000fc80003f25270 */
[----:B0-----:R-:W-:Y:S02]  /*7ae0*/  SEL R2, RZ, 0x1, P1 ;  /* 0x00000001ff027807 */ /* 0x001fe40000800000 */
[----:B------:R-:W-:Y:S02]  /*7af0*/  SEL R0, R0, RZ, P1 ;  /* 0x000000ff00007207 */ /* 0x000fe40000800000 */
[----:B------:R-:W-:-:S03]  /*7b00*/  LOP3.LUT R9, R9, R2, RZ, 0x3c, !PT ;  /* 0x0000000209097212 */ /* 0x000fc600078e3cff */
[----:B------:R-:W-:Y:S01]  /*7b10*/  IMAD R7, R0, 0x8, R5 ;  /* 0x0000000800077824 */ /* 0x000fe200078e0205 */
[----:B------:R-:W-:Y:S01]  /*7b20*/  SHF.L.U32 R4, R9, 0x1f, RZ ;  /* 0x0000001f09047819 */ /* 0x000fe200000006ff */
[----:B-1----:R-:W-:Y:S06]  /*7b30*/  @!P0 BRA `(.L_x_186) ;  /* 0x0000000400b48947 */ /* 0x002fec0003800000 */
.L_x_204:
[----:B------:R-:W1:Y:S01]  /*7b40*/  SYNCS.PHASECHK.TRANS64.TRYWAIT P0, [R7+URZ], R4 ;  /* 0x00000004070075a7 */ /* 0x000e62000800017f */
[----:B------:R-:W-:-:S05]  /*7b50*/  VIADD R0, R0, 0x1 ;  /* 0x0000000100007836 */ /* 0x000fca0000000000 */
[----:B------:R-:W-:-:S04]  /*7b60*/  ISETP.NE.AND P1, PT, R0, 0x9, PT ;  /* 0x000000090000780c */ /* 0x000fc80003f25270 */
[----:B------:R-:W-:Y:S02]  /*7b70*/  SEL R2, RZ, 0x1, P1 ;  /* 0x00000001ff027807 */ /* 0x000fe40000800000 */
[----:B------:R-:W-:Y:S02]  /*7b80*/  SEL R0, R0, RZ, P1 ;  /* 0x000000ff00007207 */ /* 0x000fe40000800000 */
[----:B------:R-:W-:-:S03]  /*7b90*/  LOP3.LUT R9, R9, R2, RZ, 0x3c, !PT ;  /* 0x0000000209097212 */ /* 0x000fc600078e3cff */
[----:B0-----:R-:W-:Y:S01]  /*7ba0*/  IMAD R6, R0, 0x8, R5 ;  /* 0x0000000800067824 */ /* 0x001fe200078e0205 */
[----:B------:R-:W-:Y:S01]  /*7bb0*/  SHF.L.U32 R3, R9, 0x1f, RZ ;  /* 0x0000001f09037819 */ /* 0x000fe200000006ff */
[----:B-1----:R-:W-:Y:S06]  /*7bc0*/  @!P0 BRA `(.L_x_187) ;  /* 0x0000000400a48947 */ /* 0x002fec0003800000 */
.L_x_205:
        /* <DEDUP_REMOVED lines=9> */
.L_x_206:
        /* <DEDUP_REMOVED lines=9> */
.L_x_207:
        /* <DEDUP_REMOVED lines=9> */
.L_x_208:
        /* <DEDUP_REMOVED lines=9> */
.L_x_209:
[----:B------:R-:W1:Y:S01]  /*7e10*/  SYNCS.PHASECHK.TRANS64.TRYWAIT P0, [R6+URZ], R3 ;  /* 0x00000003060075a7 */ /* 0x000e62000800017f */
[----:B------:R-:W-:-:S05]  /*7e20*/  VIADD R0, R0, 0x1 ;  /* 0x0000000100007836 */ /* 0x000fca0000000000 */
[----:B------:R-:W-:-:S04]  /*7e30*/  ISETP.NE.AND P1, PT, R0, 0x9, PT ;  /* 0x000000090000780c */ /* 0x000fc80003f25270 */
[----:B------:R-:W-:Y:S02]  /*7e40*/  SEL R2, RZ, 0x1, P1 ;  /* 0x00000001ff027807 */ /* 0x000fe40000800000 */
[----:B------:R-:W-:Y:S02]  /*7e50*/  SEL R0, R0, RZ, P1 ;  /* 0x000000ff00007207 */ /* 0x000fe40000800000 */
[----:B------:R-:W-:Y:S01]  /*7e60*/  LOP3.LUT R2, R9, R2, RZ, 0x3c, !PT ;  /* 0x0000000209027212 */ /* 0x000fe200078e3cff */
[----:B-1----:R-:W-:Y:S06]  /*7e70*/  @!P0 BRA `(.L_x_192) ;  /* 0x00000004005c8947 */ /* 0x002fec0003800000 */
.L_x_210:
[----:B------:R-:W-:Y:S01]  /*7e80*/  IMAD R5, R0, 0x8, R5 ;  /* 0x0000000800057824 */ /* 0x000fe200078e0205 */
[----:B------:R-:W-:-:S07]  /*7e90*/  SHF.L.U32 R0, R2, 0x1f, RZ ;  /* 0x0000001f02007819 */ /* 0x000fce00000006ff */
.L_x_193:
[----:B--2---:R2:W3:Y:S02]  /*7ea0*/  SYNCS.PHASECHK.TRANS64.TRYWAIT P0, [R5+URZ], R0 ;  /* 0x00000000050075a7 */ /* 0x0044e4000800017f */
[----:B---3--:R-:W-:Y:S05]  /*7eb0*/  @!P0 NANOSLEEP.SYNCS 0x989680 ;  /* 0x009896800000895d */ /* 0x008fea0003900000 */
[----:B------:R-:W3:Y:S02]  /*7ec0*/  @!P0 SYNCS.PHASECHK.TRANS64 P0, [R5+URZ], R0 ;  /* 0x00000000050085a7 */ /* 0x000ee4000800007f */
[----:B---3--:R-:W-:Y:S05]  /*7ed0*/  @!P0 BRA `(.L_x_193) ;  /* 0xfffffffc00f08947 */ /* 0x008fea000383ffff */
.L_x_183:
[----:B------:R-:W-:Y:S05]  /*7ee0*/  BSYNC B0 ;  /* 0x0000000000007941 */ /* 0x000fea0003800000 */
.L_x_182:
[----:B------:R-:W-:Y:S05]  /*7ef0*/  EXIT ;  /* 0x000000000000794d */ /* 0x000fea0003800000 */
.L_x_20:
[----:B0-----:R-:W-:-:S04]  /*7f00*/  IMAD.U32 R3, RZ, RZ, UR43 ;  /* 0x0000002bff037e24 */ /* 0x001fc8000f8e00ff */
[----:B------:R0:W1:Y:S03]  /*7f10*/  SYNCS.PHASECHK.TRANS64.TRYWAIT P0, [R3+URZ+-0x8], R0 ;  /* 0xfffff800030075a7 */ /* 0x000066000800017f */
[----:B-1----:R-:W-:Y:S05]  /*7f20*/  @!P0 NANOSLEEP.SYNCS 0x989680 ;  /* 0x009896800000895d */ /* 0x002fea0003900000 */
[----:B------:R-:W1:Y:S02]  /*7f30*/  @!P0 SYNCS.PHASECHK.TRANS64 P0, [R3+URZ+-0x8], R0 ;  /* 0xfffff800030085a7 */ /* 0x000e64000800007f */
[----:B-1----:R-:W-:Y:S05]  /*7f40*/  @!P0 BRA `(.L_x_20) ;  /* 0xfffffffc00ec8947 */ /* 0x002fea000383ffff */
[----:B------:R-:W-:Y:S05]  /*7f50*/  BRA `(.L_x_194) ;  /* 0xffffff9800507947 */ /* 0x000fea000383ffff */
.L_x_25:
[----:B-1----:R1:W2:Y:S02]  /*7f60*/  SYNCS.PHASECHK.TRANS64.TRYWAIT P1, [R3+URZ], R0 ;  /* 0x00000000030075a7 */ /* 0x0022a4000802017f */
[----:B--2---:R-:W-:Y:S05]  /*7f70*/  @!P1 NANOSLEEP.SYNCS 0x989680 ;  /* 0x009896800000995d */ /* 0x004fea0003900000 */
[----:B------:R-:W2:Y:S02]  /*7f80*/  @!P1 SYNCS.PHASECHK.TRANS64 P1, [R3+URZ], R0 ;  /* 0x00000000030095a7 */ /* 0x000ea4000802007f */
[----:B--2---:R-:W-:Y:S05]  /*7f90*/  @!P1 BRA `(.L_x_25) ;  /* 0xfffffffc00f09947 */ /* 0x004fea000383ffff */
[----:B------:R-:W-:Y:S05]  /*7fa0*/  BRA `(.L_x_24) ;  /* 0xffffff9800c47947 */ /* 0x000fea000383ffff */
.L_x_30:
[----:B-1----:R-:W-:-:S04]  /*7fb0*/  IMAD.U32 R5, RZ, RZ, UR4 ;  /* 0x00000004ff057e24 */ /* 0x002fc8000f8e00ff */
[----:B------:R1:W2:Y:S03]  /*7fc0*/  SYNCS.PHASECHK.TRANS64.TRYWAIT P1, [R5+URZ], R4 ;  /* 0x00000004050075a7 */ /* 0x0002a6000802017f */
[----:B--2---:R-:W-:Y:S05]  /*7fd0*/  @!P1 NANOSLEEP.SYNCS 0x989680 ;  /* 0x009896800000995d */ /* 0x004fea0003900000 */
[----:B------:R-:W2:Y:S02]  /*7fe0*/  @!P1 SYNCS.PHASECHK.TRANS64 P1, [R5+URZ], R4 ;  /* 0x00000004050095a7 */ /* 0x000ea4000802007f */
[----:B--2---:R-:W-:Y:S05]  /*7ff0*/  @!P1 BRA `(.L_x_30) ;  /* 0xfffffffc00ec9947 */ /* 0x004fea000383ffff */
[----:B------:R-:W-:Y:S05]  /*8000*/  BRA `(.L_x_29) ;  /* 0xffffff9c00947947 */ /* 0x000fea000383ffff */
.L_x_36:
[----:B0-----:R-:W-:-:S04]  /*8010*/  IMAD.U32 R3, RZ, RZ, UR43 ;  /* 0x0000002bff037e24 */ /* 0x001fc8000f8e00ff */
[----:B------:R0:W1:Y:S03]  /*8020*/  SYNCS.PHASECHK.TRANS64.TRYWAIT P0, [R3+URZ+0x8], R0 ;  /* 0x00000800030075a7 */ /* 0x000066000800017f */
[----:B-1----:R-:W-:Y:S05]  /*8030*/  @!P0 NANOSLEEP.SYNCS 0x989680 ;  /* 0x009896800000895d */ /* 0x002fea0003900000 */
[----:B------:R-:W1:Y:S02]  /*8040*/  @!P0 SYNCS.PHASECHK.TRANS64 P0, [R3+URZ+0x8], R0 ;  /* 0x00000800030085a7 */ /* 0x000e64000800007f */
[----:B-1----:R-:W-:Y:S05]  /*8050*/  @!P0 BRA `(.L_x_36) ;  /* 0xfffffffc00ec8947 */ /* 0x002fea000383ffff */
[----:B------:R-:W-:Y:S05]  /*8060*/  BRA `(.L_x_195) ;  /* 0xffffffa000d47947 */ /* 0x000fea000383ffff */
.L_x_169:
[----:B------:R-:W-:Y:S01]  /*8070*/  BSSY B1, `(.L_x_196) ;  /* 0x0000006000017945 */ /* 0x000fe20003800000 */
[----:B------:R-:W-:-:S07]  /*8080*/  IMAD.MOV.U32 R15, RZ, RZ, -0x1 ;  /* 0xffffffffff0f7424 */ /* 0x000fce00078e00ff */
[----:B-----5:R-:W-:Y:S05]  /*8090*/  WARPSYNC.COLLECTIVE R15, `(.L_x_197) ;  /* 0x000000000f0c7348 */ /* 0x020fea0003c00000 */
[----:B------:R-:W-:Y:S02]  /*80a0*/  ELECT P6, UR62, PT ;  /* 0x00000000003e782f */ /* 0x000fe400038c0000 */
[----:B------:R-:W-:Y:S01]  /*80b0*/  MOV R14, UR62 ;  /* 0x0000003e000e7c02 */ /* 0x000fe20008000f00 */
[----:B-----5:R-:W-:Y:S10]  /*80c0*/  ENDCOLLECTIVE ;  /* 0x000000000000791b */ /* 0x020ff40003800000 */
.L_x_197:
[----:B------:R-:W-:Y:S05]  /*80d0*/  BSYNC B1 ;  /* 0x0000000000017941 */ /* 0x000fea0003800000 */
.L_x_196:
[----:B------:R-:W-:Y:S05]  /*80e0*/  BRA `(.L_x_198) ;  /* 0xffffffec00407947 */ /* 0x000fea000383ffff */
.L_x_172:
[----:B-1----:R1:W2:Y:S02]  /*80f0*/  SYNCS.PHASECHK.TRANS64.TRYWAIT P1, [R11+URZ+0x48], R6 ;  /* 0x000048060b0075a7 */ /* 0x0022a4000802017f */
[----:B--2---:R-:W-:Y:S05]  /*8100*/  @!P1 NANOSLEEP.SYNCS 0x989680 ;  /* 0x009896800000995d */ /* 0x004fea0003900000 */
[----:B------:R-:W2:Y:S02]  /*8110*/  @!P1 SYNCS.PHASECHK.TRANS64 P1, [R11+URZ+0x48], R6 ;  /* 0x000048060b0095a7 */ /* 0x000ea4000802007f */
[----:B--2---:R-:W-:Y:S05]  /*8120*/  @!P1 BRA `(.L_x_172) ;  /* 0xfffffffc00f09947 */ /* 0x004fea000383ffff */
[----:B------:R-:W-:Y:S05]  /*8130*/  BRA `(.L_x_199) ;  /* 0xffffffec00787947 */ /* 0x000fea000383ffff */
.L_x_181:
[----:B------:R-:W-:Y:S01]  /*8140*/  BSSY B0, `(.L_x_200) ;  /* 0x0000006000007945 */ /* 0x000fe20003800000 */
[----:B------:R-:W-:-:S07]  /*8150*/  IMAD.MOV.U32 R15, RZ, RZ, -0x1 ;  /* 0xffffffffff0f7424 */ /* 0x000fce00078e00ff */
[----:B-----5:R-:W-:Y:S05]  /*8160*/  WARPSYNC.COLLECTIVE R15, `(.L_x_201) ;  /* 0x000000000f0c7348 */ /* 0x020fea0003c00000 */
[----:B------:R-:W-:Y:S02]  /*8170*/  ELECT P6, UR62, PT ;  /* 0x00000000003e782f */ /* 0x000fe400038c0000 */
[----:B------:R-:W-:Y:S01]  /*8180*/  MOV R14, UR62 ;  /* 0x0000003e000e7c02 */ /* 0x000fe20008000f00 */
[----:B-----5:R-:W-:Y:S10]  /*8190*/  ENDCOLLECTIVE ;  /* 0x000000000000791b */ /* 0x020ff40003800000 */
.L_x_201:
[----:B------:R-:W-:Y:S05]  /*81a0*/  BSYNC B0 ;  /* 0x0000000000007941 */ /* 0x000fea0003800000 */
.L_x_200:
[----:B------:R-:W-:Y:S05]  /*81b0*/  BRA `(.L_x_202) ;  /* 0xfffffff400e87947 */ /* 0x000fea000383ffff */
.L_x_185:
[----:B0-----:R0:W1:Y:S02]  /*81c0*/  SYNCS.PHASECHK.TRANS64.TRYWAIT P0, [R7+URZ], R2 ;  /* 0x00000002070075a7 */ /* 0x001064000800017f */
[----:B-1----:R-:W-:Y:S05]  /*81d0*/  @!P0 NANOSLEEP.SYNCS 0x989680 ;  /* 0x009896800000895d */ /* 0x002fea0003900000 */
[----:B------:R-:W1:Y:S02]  /*81e0*/  @!P0 SYNCS.PHASECHK.TRANS64 P0, [R7+URZ], R2 ;  /* 0x00000002070085a7 */ /* 0x000e64000800007f */
[----:B-1----:R-:W-:Y:S05]  /*81f0*/  @!P0 BRA `(.L_x_185) ;  /* 0xfffffffc00f08947 */ /* 0x002fea000383ffff */
[----:B------:R-:W-:Y:S05]  /*8200*/  BRA `(.L_x_203) ;  /* 0xfffffff800287947 */ /* 0x000fea000383ffff */
.L_x_186:
[----:B0-----:R0:W1:Y:S02]  /*8210*/  SYNCS.PHASECHK.TRANS64.TRYWAIT P0, [R6+URZ], R3 ;  /* 0x00000003060075a7 */ /* 0x001064000800017f */
[----:B-1----:R-:W-:Y:S05]  /*8220*/  @!P0 NANOSLEEP.SYNCS 0x989680 ;  /* 0x009896800000895d */ /* 0x002fea0003900000 */
[----:B------:R-:W1:Y:S02]  /*8230*/  @!P0 SYNCS.PHASECHK.TRANS64 P0, [R6+URZ], R3 ;  /* 0x00000003060085a7 */ /* 0x000e64000800007f */
[----:B-1----:R-:W-:Y:S05]  /*8240*/  @!P0 BRA `(.L_x_186) ;  /* 0xfffffffc00f08947 */ /* 0x002fea000383ffff */
[----:B------:R-:W-:Y:S05]  /*8250*/  BRA `(.L_x_204) ;  /* 0xfffffff800387947 */ /* 0x000fea000383ffff */
.L_x_187:
[----:B0-----:R0:W1:Y:S02]  /*8260*/  SYNCS.PHASECHK.TRANS64.TRYWAIT P0, [R7+URZ], R4 ;  /* 0x00000004070075a7 */ /* 0x001064000800017f */
[----:B-1----:R-:W-:Y:S05]  /*8270*/  @!P0 NANOSLEEP.SYNCS 0x989680 ;  /* 0x009896800000895d */ /* 0x002fea0003900000 */
[----:B------:R-:W1:Y:S02]  /*8280*/  @!P0 SYNCS.PHASECHK.TRANS64 P0, [R7+URZ], R4 ;  /* 0x00000004070085a7 */ /* 0x000e64000800007f */
[----:B-1----:R-:W-:Y:S05]  /*8290*/  @!P0 BRA `(.L_x_187) ;  /* 0xfffffffc00f08947 */ /* 0x002fea000383ffff */
[----:B------:R-:W-:Y:S05]  /*82a0*/  BRA `(.L_x_205) ;  /* 0xfffffff800487947 */ /* 0x000fea000383ffff */
.L_x_188:
[----:B0-----:R0:W1:Y:S02]  /*82b0*/  SYNCS.PHASECHK.TRANS64.TRYWAIT P0, [R6+URZ], R3 ;  /* 0x00000003060075a7 */ /* 0x001064000800017f */
[----:B-1----:R-:W-:Y:S05]  /*82c0*/  @!P0 NANOSLEEP.SYNCS 0x989680 ;  /* 0x009896800000895d */ /* 0x002fea0003900000 */
[----:B------:R-:W1:Y:S02]  /*82d0*/  @!P0 SYNCS.PHASECHK.TRANS64 P0, [R6+URZ], R3 ;  /* 0x00000003060085a7 */ /* 0x000e64000800007f */
[----:B-1----:R-:W-:Y:S05]  /*82e0*/  @!P0 BRA `(.L_x_188) ;  /* 0xfffffffc00f08947 */ /* 0x002fea000383ffff */
[----:B------:R-:W-:Y:S05]  /*82f0*/  BRA `(.L_x_206) ;  /* 0xfffffff800587947 */ /* 0x000fea000383ffff */
.L_x_189:
[----:B0-----:R0:W1:Y:S02]  /*8300*/  SYNCS.PHASECHK.TRANS64.TRYWAIT P0, [R7+URZ], R4 ;  /* 0x00000004070075a7 */ /* 0x001064000800017f */
[----:B-1----:R-:W-:Y:S05]  /*8310*/  @!P0 NANOSLEEP.SYNCS 0x989680 ;  /* 0x009896800000895d */ /* 0x002fea0003900000 */
[----:B------:R-:W1:Y:S02]  /*8320*/  @!P0 SYNCS.PHASECHK.TRANS64 P0, [R7+URZ], R4 ;  /* 0x00000004070085a7 */ /* 0x000e64000800007f */
[----:B-1----:R-:W-:Y:S05]  /*8330*/  @!P0 BRA `(.L_x_189) ;  /* 0xfffffffc00f08947 */ /* 0x002fea000383ffff */
[----:B------:R-:W-:Y:S05]  /*8340*/  BRA `(.L_x_207) ;  /* 0xfffffff800687947 */ /* 0x000fea000383ffff */
.L_x_190:
[----:B0-----:R0:W1:Y:S02]  /*8350*/  SYNCS.PHASECHK.TRANS64.TRYWAIT P0, [R6+URZ], R3 ;  /* 0x00000003060075a7 */ /* 0x001064000800017f */
[----:B-1----:R-:W-:Y:S05]  /*8360*/  @!P0 NANOSLEEP.SYNCS 0x989680 ;  /* 0x009896800000895d */ /* 0x002fea0003900000 */
[----:B------:R-:W1:Y:S02]  /*8370*/  @!P0 SYNCS.PHASECHK.TRANS64 P0, [R6+URZ], R3 ;  /* 0x00000003060085a7 */ /* 0x000e64000800007f */
[----:B-1----:R-:W-:Y:S05]  /*8380*/  @!P0 BRA `(.L_x_190) ;  /* 0xfffffffc00f08947 */ /* 0x002fea000383ffff */
[----:B------:R-:W-:Y:S05]  /*8390*/  BRA `(.L_x_208) ;  /* 0xfffffff800787947 */ /* 0x000fea000383ffff */
.L_x_191:
[----:B0-----:R0:W1:Y:S02]  /*83a0*/  SYNCS.PHASECHK.TRANS64.TRYWAIT P0, [R7+URZ], R4 ;  /* 0x00000004070075a7 */ /* 0x001064000800017f */
[----:B-1----:R-:W-:Y:S05]  /*83b0*/  @!P0 NANOSLEEP.SYNCS 0x989680 ;  /* 0x009896800000895d */ /* 0x002fea0003900000 */
[----:B------:R-:W1:Y:S02]  /*83c0*/  @!P0 SYNCS.PHASECHK.TRANS64 P0, [R7+URZ], R4 ;  /* 0x00000004070085a7 */ /* 0x000e64000800007f */
[----:B-1----:R-:W-:Y:S05]  /*83d0*/  @!P0 BRA `(.L_x_191) ;  /* 0xfffffffc00f08947 */ /* 0x002fea000383ffff */
[----:B------:R-:W-:Y:S05]  /*83e0*/  BRA `(.L_x_209) ;  /* 0xfffffff800887947 */ /* 0x000fea000383ffff */
.L_x_192:
[----:B-1----:R1:W2:Y:S02]  /*83f0*/  SYNCS.PHASECHK.TRANS64.TRYWAIT P0, [R6+URZ], R3 ;  /* 0x00000003060075a7 */ /* 0x0022a4000800017f */
[----:B--2---:R-:W-:Y:S05]  /*8400*/  @!P0 NANOSLEEP.SYNCS 0x989680 ;  /* 0x009896800000895d */ /* 0x004fea0003900000 */
[----:B------:R-:W2:Y:S02]  /*8410*/  @!P0 SYNCS.PHASECHK.TRANS64 P0, [R6+URZ], R3 ;  /* 0x00000003060085a7 */ /* 0x000ea4000800007f */
[----:B--2---:R-:W-:Y:S05]  /*8420*/  @!P0 BRA `(.L_x_192) ;  /* 0xfffffffc00f08947 */ /* 0x004fea000383ffff */
[----:B------:R-:W-:Y:S05]  /*8430*/  BRA `(.L_x_210) ;  /* 0xfffffff800907947 */ /* 0x000fea000383ffff */
.L_x_211:
[----:B------:R-:W-:-:S00]  /*8440*/  BRA `(.L_x_211) ;  /* 0xfffffffc00fc7947 */ /* 0x000fc0000383ffff */
[----:B------:R-:W-:-:S00]  /*8450*/  NOP ;  /* 0x0000000000007918 */ /* 0x000fc00000000000 */
        /* <DEDUP_REMOVED lines=10> */
.L_x_212:


//--------------------- .nv.global.init           --------------------------
	.section	.nv.global.init,"aw",@progbits
.nv.global.init:
	.type		$str$22,@object
	.size		$str$22,($str$23 - $str$22)
$str$22:
        /*0000*/ 	.byte	0x6b, 0x5f, 0x74, 0x69, 0x6c, 0x65, 0x5f, 0x63, 0x6f, 0x75, 0x6e, 0x74, 0x20, 0x3e, 0x3d, 0x20
        /*0010*/ 	.byte	0x31, 0x00
	.type		$str$23,@object
	.size		$str$23,(__unnamed_1 - $str$23)
$str$23:
        /*0012*/ 	.byte	0x2f, 0x74, 0x6d, 0x70, 0x2f, 0x63, 0x75, 0x74, 0x6c, 0x61, 0x73, 0x73, 0x5f, 0x73, 0x77, 0x65
        /*0022*/ 	.byte	0x65, 0x70, 0x5f, 0x73, 0x72, 0x63, 0x2f, 0x69, 0x6e, 0x63, 0x6c, 0x75, 0x64, 0x65, 0x2f, 0x63
        /*0032*/ 	.byte	0x75, 0x74, 0x6c, 0x61, 0x73, 0x73, 0x2f, 0x67, 0x65, 0x6d, 0x6d, 0x2f, 0x63, 0x6f, 0x6c, 0x6c
        /*0042*/ 	.byte	0x65, 0x63, 0x74, 0x69, 0x76, 0x65, 0x2f, 0x73, 0x6d, 0x39, 0x30, 0x5f, 0x6d, 0x6d, 0x61, 0x5f
        /*0052*/ 	.byte	0x74, 0x6d, 0x61, 0x5f, 0x67, 0x6d, 0x6d, 0x61, 0x5f, 0x73, 0x73, 0x5f, 0x77, 0x61, 0x72, 0x70
        /*0062*/ 	.byte	0x73, 0x70, 0x65, 0x63, 0x69, 0x61, 0x6c, 0x69, 0x7a, 0x65, 0x64, 0x2e, 0x68, 0x70, 0x70, 0x00
	.type		__unnamed_1,@object
	.size		__unnamed_1,(.L_0 - __unnamed_1)
__unnamed_1:
        /*0072*/ 	.byte	0x76, 0x6f, 0x69, 0x64, 0x20, 0x63, 0x75, 0x74, 0x6c, 0x61, 0x73, 0x73, 0x3a, 0x3a, 0x67, 0x65
        /* <DEDUP_REMOVED lines=180> */
        /*0bc2*/ 	.byte	0x3a, 0x69, 0x64, 0x65, 0x6e, 0x74, 0x69, 0x74, 0x79, 0x5d, 0x00
.L_0:


//--------------------- .nv.shared._ZN7cutlass13device_kernelINS_4gemm6kernel13GemmUniversalIN4cute5tupleIJiiiiEEENS1_10collective13CollectiveMmaINS1_34MainloopSm90TmaGmmaWarpSpecializedILi9ENS5_IJNS4_1CILi4EEESB_NSA_ILi1EEEEEENS1_32KernelTmaWarpSpecializedPingpongEEENS5_IJNSA_ILi64EEENSA_ILi128EEESG_EEENS_6half_tENS5_IJlSC_lEEESJ_SK_NS4_8TiledMMAINS4_8MMA_AtomIJNS4_4SM904GMMA26MMA_64x128x16_F32F16F16_SSILNSO_5MajorE0ELSQ_0ELNSO_7ScaleInE1ELSR_1EEEEEENS4_6LayoutINS5_IJSC_SC_SC_EEENS5_IJNSA_ILi0EEESW_SW_EEEEENS5_IJNS4_10UnderscoreESZ_SZ_EEEEENS4_23SM90_TMA_LOAD_MULTICASTENS4_14ComposedLayoutINS4_7SwizzleILi3ELi4ELi3EEENS4_18smem_ptr_flag_bitsILi16EEENSU_INS5_IJNSA_ILi8EEESG_EEENS5_IJSG_SC_EEEEEEEvNS4_8identityES12_S1C_vS1D_EENS_8epilogue10collective6detail29Sm90TmaWarpSpecializedAdapterINS1G_15DefaultEpilogueISJ_SK_SK_NS1F_6thread17LinearCombinationISJ_Li1EffLNS1K_9ScaleType4KindE0ELNS_15FloatRoundStyleE2ESJ_EENS1_15EpilogueDefaultEEEEEvvEEEEvNT_6ParamsE --------------------------
	.section	.nv.shared._ZN7cutlass13device_kernelINS_4gemm6kernel13GemmUniversalIN4cute5tupleIJiiiiEEENS1_10collective13CollectiveMmaINS1_34MainloopSm90TmaGmmaWarpSpecializedILi9ENS5_IJNS4_1CILi4EEESB_NSA_ILi1EEEEEENS1_32KernelTmaWarpSpecializedPingpongEEENS5_IJNSA_ILi64EEENSA_ILi128EEESG_EEENS_6half_tENS5_IJlSC_lEEESJ_SK_NS4_8TiledMMAINS4_8MMA_AtomIJNS4_4SM904GMMA26MMA_64x128x16_F32F16F16_SSILNSO_5MajorE0ELSQ_0ELNSO_7ScaleInE1ELSR_1EEEEEENS4_6LayoutINS5_IJSC_SC_SC_EEENS5_IJNSA_ILi0EEESW_SW_EEEEENS5_IJNS4_10UnderscoreESZ_SZ_EEEEENS4_23SM90_TMA_LOAD_MULTICASTENS4_14ComposedLayoutINS4_7SwizzleILi3ELi4ELi3EEENS4_18smem_ptr_flag_bitsILi16EEENSU_INS5_IJNSA_ILi8EEESG_EEENS5_IJSG_SC_EEEEEEEvNS4_8identityES12_S1C_vS1D_EENS_8epilogue10collective6detail29Sm90TmaWarpSpecializedAdapterINS1G_15DefaultEpilogueISJ_SK_SK_NS1F_6thread17LinearCombinationISJ_Li1EffLNS1K_9ScaleType4KindE0ELNS_15FloatRoundStyleE2ESJ_EENS1_15EpilogueDefaultEEEEEvvEEEEvNT_6ParamsE,"aw",@nobits
	.sectionflags	@""
	.align	16
	.zero		1024


//--------------------- .nv.shared.reserved.0     --------------------------
	.section	.nv.shared.reserved.0,"aw",@nobits
	.weak		__nv_reservedSMEM_offset_0_alias
	.size		__nv_reservedSMEM_offset_0_alias, 0, 0
	.other		__nv_reservedSMEM_offset_0_alias,@"STO_CUDA_RESERVED_SHARED STV_DEFAULT"
__nv_reservedSMEM_offset_0_alias:
	.zero		0


//--------------------- .nv.global                --------------------------
	.section	.nv.global,"aw",@nobits
.nv.global:
	.type		_ZN40_INTERNAL_ed83448c_4_k_cu_42509707_171464cute1_E,@object
	.size		_ZN40_INTERNAL_ed83448c_4_k_cu_42509707_171464cute1_E,(_ZN40_INTERNAL_ed83448c_4_k_cu_42509707_171464cuda3std3__45__cpo6cbeginE - _ZN40_INTERNAL_ed83448c_4_k_cu_42509707_171464cute1_E)
_ZN40_INTERNAL_ed83448c_4_k_cu_42509707_171464cute1_E:
	.zero		1
	.type		_ZN40_INTERNAL_ed83448c_4_k_cu_42509707_171464cuda3std3__45__cpo6cbeginE,@object
	.size		_ZN40_INTERNAL_ed83448c_4_k_cu_42509707_171464cuda3std3__45__cpo6cbeginE,(_ZN40_INTERNAL_ed83448c_4_k_cu_42509707_171464cuda3std3__48in_placeE - _ZN40_INTERNAL_ed83448c_4_k_cu_42509707_171464cuda3std3__45__cpo6cbeginE)
_ZN40_INTERNAL_ed83448c_4_k_cu_42509707_171464cuda3std3__45__cpo6cbeginE:
	.zero		1
	.type		_ZN40_INTERNAL_ed83448c_4_k_cu_42509707_171464cuda3std3__48in_placeE,@object
	.size		_ZN40_INTERNAL_ed83448c_4_k_cu_42509707_171464cuda3std3__48in_placeE,(_ZN40_INTERNAL_ed83448c_4_k_cu_42509707_171464cuda3std6ranges3__45__cpo9iter_moveE - _ZN40_INTERNAL_ed83448c_4_k_cu_42509707_171464cuda3std3__48in_placeE)
_ZN40_INTERNAL_ed83448c_4_k_cu_42509707_171464cuda3std3__48in_placeE:
	.zero		1
	.type		_ZN40_INTERNAL_ed83448c_4_k_cu_42509707_171464cuda3std6ranges3__45__cpo9iter_moveE,@object
	.size		_ZN40_INTERNAL_ed83448c_4_k_cu_42509707_171464cuda3std6ranges3__45__cpo9iter_moveE,(_ZN40_INTERNAL_ed83448c_4_k_cu_42509707_171464cuda3std3__45__cpo5beginE - _ZN40_INTERNAL_ed83448c_4_k_cu_42509707_171464cuda3std6ranges3__45__cpo9iter_moveE)
_ZN40_INTERNAL_ed83448c_4_k_cu_42509707_171464cuda3std6ranges3__45__cpo9iter_moveE:
	.zero		1
	.type		_ZN40_INTERNAL_ed83448c_4_k_cu_42509707_171464cuda3std3__45__cpo5beginE,@object
	.size		_ZN40_INTERNAL_ed83448c_4_k_cu_42509707_171464cuda3std3__45__cpo5beginE,(_ZN40_INTERNAL_ed83448c_4_k_cu_42509707_171464cuda3std3__442_GLOBAL__N__ed83448c_4_k_cu_42509707_171466ignoreE - _ZN40_INTERNAL_ed83448c_4_k_cu_42509707_171464cuda3std3__45__cpo5beginE)
_ZN40_INTERNAL_ed83448c_4_k_cu_42509707_171464cuda3std3__45__cpo5beginE:
	.zero		1
	.type		_ZN40_INTERNAL_ed83448c_4_k_cu_42509707_171464cuda3std3__442_GLOBAL__N__ed83448c_4_k_cu_42509707_171466ignoreE,@object
	.size		_ZN40_INTERNAL_ed83448c_4_k_cu_42509707_171464cuda3std3__442_GLOBAL__N__ed83448c_4_k_cu_42509707_171466ignoreE,(_ZN40_INTERNAL_ed83448c_4_k_cu_42509707_171464cute7productE - _ZN40_INTERNAL_ed83448c_4_k_cu_42509707_171464cuda3std3__442_GLOBAL__N__ed83448c_4_k_cu_42509707_171466ignoreE)
_ZN40_INTERNAL_ed83448c_4_k_cu_42509707_171464cuda3std3__442_GLOBAL__N__ed83448c_4_k_cu_42509707_171466ignoreE:
	.zero		1
	.type		_ZN40_INTERNAL_ed83448c_4_k_cu_42509707_171464cute7productE,@object
	.size		_ZN40_INTERNAL_ed83448c_4_k_cu_42509707_171464cute7productE,(_ZN40_INTERNAL_ed83448c_4_k_cu_42509707_171464cuda3std3__45__cpo3endE - _ZN40_INTERNAL_ed83448c_4_k_cu_42509707_171464cute7productE)
_ZN40_INTERNAL_ed83448c_4_k_cu_42509707_171464cute7productE:
	.zero		1
	.type		_ZN40_INTERNAL_ed83448c_4_k_cu_42509707_171464cuda3std3__45__cpo3endE,@object
	.size		_ZN40_INTERNAL_ed83448c_4_k_cu_42509707_171464cuda3std3__45__cpo3endE,(_ZN40_INTERNAL_ed83448c_4_k_cu_42509707_171464cuda3std3__419piecewise_constructE - _ZN40_INTERNAL_ed83448c_4_k_cu_42509707_171464cuda3std3__45__cpo3endE)
_ZN40_INTERNAL_ed83448c_4_k_cu_42509707_171464cuda3std3__45__cpo3endE:
	.zero		1
	.type		_ZN40_INTERNAL_ed83448c_4_k_cu_42509707_171464cuda3std3__419piecewise_constructE,@object
	.size		_ZN40_INTERNAL_ed83448c_4_k_cu_42509707_171464cuda3std3__419piecewise_constructE,(_ZN40_INTERNAL_ed83448c_4_k_cu_42509707_171464cuda3std3__45__cpo4cendE - _ZN40_INTERNAL_ed83448c_4_k_cu_42509707_171464cuda3std3__419piecewise_constructE)
_ZN40_INTERNAL_ed83448c_4_k_cu_42509707_171464cuda3std3__419piecewise_constructE:
	.zero		1
	.type		_ZN40_INTERNAL_ed83448c_4_k_cu_42509707_171464cuda3std3__45__cpo4cendE,@object
	.size		_ZN40_INTERNAL_ed83448c_4_k_cu_42509707_171464cuda3std3__45__cpo4cendE,(_ZN40_INTERNAL_ed83448c_4_k_cu_42509707_171464cuda3std6ranges3__45__cpo4swapE - _ZN40_INTERNAL_ed83448c_4_k_cu_42509707_171464cuda3std3__45__cpo4cendE)
_ZN40_INTERNAL_ed83448c_4_k_cu_42509707_171464cuda3std3__45__cpo4cendE:
	.zero		1
	.type		_ZN40_INTERNAL_ed83448c_4_k_cu_42509707_171464cuda3std6ranges3__45__cpo4swapE,@object
	.size		_ZN40_INTERNAL_ed83448c_4_k_cu_42509707_171464cuda3std6ranges3__45__cpo4swapE,(.L_8 - _ZN40_INTERNAL_ed83448c_4_k_cu_42509707_171464cuda3std6ranges3__45__cpo4swapE)
_ZN40_INTERNAL_ed83448c_4_k_cu_42509707_171464cuda3std6ranges3__45__cpo4swapE:
	.zero		1
.L_8:


//--------------------- .nv.constant0._ZN7cutlass13device_kernelINS_4gemm6kernel13GemmUniversalIN4cute5tupleIJiiiiEEENS1_10collective13CollectiveMmaINS1_34MainloopSm90TmaGmmaWarpSpecializedILi9ENS5_IJNS4_1CILi4EEESB_NSA_ILi1EEEEEENS1_32KernelTmaWarpSpecializedPingpongEEENS5_IJNSA_ILi64EEENSA_ILi128EEESG_EEENS_6half_tENS5_IJlSC_lEEESJ_SK_NS4_8TiledMMAINS4_8MMA_AtomIJNS4_4SM904GMMA26MMA_64x128x16_F32F16F16_SSILNSO_5MajorE0ELSQ_0ELNSO_7ScaleInE1ELSR_1EEEEEENS4_6LayoutINS5_IJSC_SC_SC_EEENS5_IJNSA_ILi0EEESW_SW_EEEEENS5_IJNS4_10UnderscoreESZ_SZ_EEEEENS4_23SM90_TMA_LOAD_MULTICASTENS4_14ComposedLayoutINS4_7SwizzleILi3ELi4ELi3EEENS4_18smem_ptr_flag_bitsILi16EEENSU_INS5_IJNSA_ILi8EEESG_EEENS5_IJSG_SC_EEEEEEEvNS4_8identityES12_S1C_vS1D_EENS_8epilogue10collective6detail29Sm90TmaWarpSpecializedAdapterINS1G_15DefaultEpilogueISJ_SK_SK_NS1F_6thread17LinearCombinationISJ_Li1EffLNS1K_9ScaleType4KindE0ELNS_15FloatRoundStyleE2ESJ_EENS1_15EpilogueDefaultEEEEEvvEEEEvNT_6ParamsE --------------------------
	.section	.nv.constant0._ZN7cutlass13device_kernelINS_4gemm6kernel13GemmUniversalIN4cute5tupleIJiiiiEEENS1_10collective13CollectiveMmaINS1_34MainloopSm90TmaGmmaWarpSpecializedILi9ENS5_IJNS4_1CILi4EEESB_NSA_ILi1EEEEEENS1_32KernelTmaWarpSpecializedPingpongEEENS5_IJNSA_ILi64EEENSA_ILi128EEESG_EEENS_6half_tENS5_IJlSC_lEEESJ_SK_NS4_8TiledMMAINS4_8MMA_AtomIJNS4_4SM904GMMA26MMA_64x128x16_F32F16F16_SSILNSO_5MajorE0ELSQ_0ELNSO_7ScaleInE1ELSR_1EEEEEENS4_6LayoutINS5_IJSC_SC_SC_EEENS5_IJNSA_ILi0EEESW_SW_EEEEENS5_IJNS4_10UnderscoreESZ_SZ_EEEEENS4_23SM90_TMA_LOAD_MULTICASTENS4_14ComposedLayoutINS4_7SwizzleILi3ELi4ELi3EEENS4_18smem_ptr_flag_bitsILi16EEENSU_INS5_IJNSA_ILi8EEESG_EEENS5_IJSG_SC_EEEEEEEvNS4_8identityES12_S1C_vS1D_EENS_8epilogue10collective6detail29Sm90TmaWarpSpecializedAdapterINS1G_15DefaultEpilogueISJ_SK_SK_NS1F_6thread17LinearCombinationISJ_Li1EffLNS1K_9ScaleType4KindE0ELNS_15FloatRoundStyleE2ESJ_EENS1_15EpilogueDefaultEEEEEvvEEEEvNT_6ParamsE,"a",@progbits
	.sectionflags	@""
	.align	4
.nv.constant0._ZN7cutlass13device_kernelINS_4gemm6kernel13GemmUniversalIN4cute5tupleIJiiiiEEENS1_10collective13CollectiveMmaINS1_34MainloopSm90TmaGmmaWarpSpecializedILi9ENS5_IJNS4_1CILi4EEESB_NSA_ILi1EEEEEENS1_32KernelTmaWarpSpecializedPingpongEEENS5_IJNSA_ILi64EEENSA_ILi128EEESG_EEENS_6half_tENS5_IJlSC_lEEESJ_SK_NS4_8TiledMMAINS4_8MMA_AtomIJNS4_4SM904GMMA26MMA_64x128x16_F32F16F16_SSILNSO_5MajorE0ELSQ_0ELNSO_7ScaleInE1ELSR_1EEEEEENS4_6LayoutINS5_IJSC_SC_SC_EEENS5_IJNSA_ILi0EEESW_SW_EEEEENS5_IJNS4_10UnderscoreESZ_SZ_EEEEENS4_23SM90_TMA_LOAD_MULTICASTENS4_14ComposedLayoutINS4_7SwizzleILi3ELi4ELi3EEENS4_18smem_ptr_flag_bitsILi16EEENSU_INS5_IJNSA_ILi8EEESG_EEENS5_IJSG_SC_EEEEEEEvNS4_8identityES12_S1C_vS1D_EENS_8epilogue10collective6detail29Sm90TmaWarpSpecializedAdapterINS1G_15DefaultEpilogueISJ_SK_SK_NS1F_6thread17LinearCombinationISJ_Li1EffLNS1K_9ScaleType4KindE0ELNS_15FloatRoundStyleE2ESJ_EENS1_15EpilogueDefaultEEEEEvvEEEEvNT_6ParamsE:
	.zero		1664


//--------------------- SYMBOLS --------------------------

	.type		.nv.reservedSmem.offset0,@object
	.size		.nv.reservedSmem.offset0,0x4
	.type		__assertfail,@function
